//
// Generated by NVIDIA NVVM Compiler
//
// Compiler Build ID: CL-36424714
// Cuda compilation tools, release 13.0, V13.0.88
// Based on NVVM 20.0.0
//

.version 9.0
.target sm_100
.address_size 64

	// .globl	_Z6Phase1Piii
// _ZZ6Phase1PiiiE13shared_memory has been demoted
// _ZZ6Phase2PiiiE4both has been demoted
// _ZZ6Phase2PiiiE10row_blocks has been demoted
// _ZZ6Phase2PiiiE10col_blocks has been demoted
// _ZZ6Phase3PiiiE10row_blocks has been demoted
// _ZZ6Phase3PiiiE10col_blocks has been demoted
// _ZZ6Phase3PiiiE13shared_memory has been demoted

.visible .entry _Z6Phase1Piii(
	.param .u64 .ptr .align 1 _Z6Phase1Piii_param_0,
	.param .u32 _Z6Phase1Piii_param_1,
	.param .u32 _Z6Phase1Piii_param_2
)
{
	.reg .pred 	%p<2>;
	.reg .b32 	%r<117>;
	.reg .b64 	%rd<7>;
	// demoted variable
	.shared .align 4 .b8 _ZZ6Phase1PiiiE13shared_memory[16384];
	ld.param.u64 	%rd3, [_Z6Phase1Piii_param_0];
	ld.param.u32 	%r11, [_Z6Phase1Piii_param_1];
	ld.param.u32 	%r12, [_Z6Phase1Piii_param_2];
	cvta.to.global.u64 	%rd4, %rd3;
	mov.u32 	%r13, %tid.y;
	mov.u32 	%r14, %tid.x;
	mad.lo.s32 	%r15, %r11, %r12, %r11;
	shl.b32 	%r16, %r15, 6;
	mad.lo.s32 	%r17, %r12, %r13, %r14;
	add.s32 	%r18, %r17, %r16;
	mul.wide.s32 	%rd5, %r18, 4;
	add.s64 	%rd1, %rd4, %rd5;
	ld.global.u32 	%r19, [%rd1];
	shl.b32 	%r20, %r13, 8;
	mov.u32 	%r21, _ZZ6Phase1PiiiE13shared_memory;
	add.s32 	%r22, %r21, %r20;
	shl.b32 	%r23, %r14, 2;
	add.s32 	%r1, %r22, %r23;
	st.shared.u32 	[%r1], %r19;
	shl.b32 	%r24, %r12, 5;
	add.s32 	%r25, %r18, %r24;
	mul.wide.s32 	%rd6, %r25, 4;
	add.s64 	%rd2, %rd4, %rd6;
	ld.global.u32 	%r26, [%rd2];
	st.shared.u32 	[%r1+8192], %r26;
	ld.global.u32 	%r27, [%rd1+128];
	st.shared.u32 	[%r1+128], %r27;
	ld.global.u32 	%r28, [%rd2+128];
	st.shared.u32 	[%r1+8320], %r28;
	bar.sync 	0;
	add.s32 	%r115, %r22, 8192;
	add.s32 	%r29, %r23, %r21;
	add.s32 	%r114, %r29, 512;
	mov.b32 	%r116, 8192;
$L__BB0_1:
	ld.shared.u32 	%r30, [%r1];
	ld.shared.u32 	%r31, [%r115+-8192];
	ld.shared.u32 	%r32, [%r114+-512];
	add.s32 	%r33, %r32, %r31;
	min.s32 	%r34, %r30, %r33;
	st.shared.u32 	[%r1], %r34;
	ld.shared.u32 	%r35, [%r1+8192];
	ld.shared.u32 	%r36, [%r115];
	ld.shared.u32 	%r37, [%r114+-512];
	add.s32 	%r38, %r37, %r36;
	min.s32 	%r39, %r35, %r38;
	st.shared.u32 	[%r1+8192], %r39;
	ld.shared.u32 	%r40, [%r1+128];
	ld.shared.u32 	%r41, [%r115+-8192];
	ld.shared.u32 	%r42, [%r114+-384];
	add.s32 	%r43, %r42, %r41;
	min.s32 	%r44, %r40, %r43;
	st.shared.u32 	[%r1+128], %r44;
	ld.shared.u32 	%r45, [%r1+8320];
	ld.shared.u32 	%r46, [%r115];
	ld.shared.u32 	%r47, [%r114+-384];
	add.s32 	%r48, %r47, %r46;
	min.s32 	%r49, %r45, %r48;
	st.shared.u32 	[%r1+8320], %r49;
	bar.sync 	0;
	ld.shared.u32 	%r50, [%r1];
	ld.shared.u32 	%r51, [%r115+-8188];
	ld.shared.u32 	%r52, [%r114+-256];
	add.s32 	%r53, %r52, %r51;
	min.s32 	%r54, %r50, %r53;
	st.shared.u32 	[%r1], %r54;
	ld.shared.u32 	%r55, [%r1+8192];
	ld.shared.u32 	%r56, [%r115+4];
	ld.shared.u32 	%r57, [%r114+-256];
	add.s32 	%r58, %r57, %r56;
	min.s32 	%r59, %r55, %r58;
	st.shared.u32 	[%r1+8192], %r59;
	ld.shared.u32 	%r60, [%r1+128];
	ld.shared.u32 	%r61, [%r115+-8188];
	ld.shared.u32 	%r62, [%r114+-128];
	add.s32 	%r63, %r62, %r61;
	min.s32 	%r64, %r60, %r63;
	st.shared.u32 	[%r1+128], %r64;
	ld.shared.u32 	%r65, [%r1+8320];
	ld.shared.u32 	%r66, [%r115+4];
	ld.shared.u32 	%r67, [%r114+-128];
	add.s32 	%r68, %r67, %r66;
	min.s32 	%r69, %r65, %r68;
	st.shared.u32 	[%r1+8320], %r69;
	bar.sync 	0;
	ld.shared.u32 	%r70, [%r1];
	ld.shared.u32 	%r71, [%r115+-8184];
	ld.shared.u32 	%r72, [%r114];
	add.s32 	%r73, %r72, %r71;
	min.s32 	%r74, %r70, %r73;
	st.shared.u32 	[%r1], %r74;
	ld.shared.u32 	%r75, [%r1+8192];
	ld.shared.u32 	%r76, [%r115+8];
	ld.shared.u32 	%r77, [%r114];
	add.s32 	%r78, %r77, %r76;
	min.s32 	%r79, %r75, %r78;
	st.shared.u32 	[%r1+8192], %r79;
	ld.shared.u32 	%r80, [%r1+128];
	ld.shared.u32 	%r81, [%r115+-8184];
	ld.shared.u32 	%r82, [%r114+128];
	add.s32 	%r83, %r82, %r81;
	min.s32 	%r84, %r80, %r83;
	st.shared.u32 	[%r1+128], %r84;
	ld.shared.u32 	%r85, [%r1+8320];
	ld.shared.u32 	%r86, [%r115+8];
	ld.shared.u32 	%r87, [%r114+128];
	add.s32 	%r88, %r87, %r86;
	min.s32 	%r89, %r85, %r88;
	st.shared.u32 	[%r1+8320], %r89;
	bar.sync 	0;
	ld.shared.u32 	%r90, [%r1];
	ld.shared.u32 	%r91, [%r115+-8180];
	ld.shared.u32 	%r92, [%r114+256];
	add.s32 	%r93, %r92, %r91;
	min.s32 	%r94, %r90, %r93;
	st.shared.u32 	[%r1], %r94;
	ld.shared.u32 	%r95, [%r1+8192];
	ld.shared.u32 	%r96, [%r115+12];
	ld.shared.u32 	%r97, [%r114+256];
	add.s32 	%r98, %r97, %r96;
	min.s32 	%r99, %r95, %r98;
	st.shared.u32 	[%r1+8192], %r99;
	ld.shared.u32 	%r100, [%r1+128];
	ld.shared.u32 	%r101, [%r115+-8180];
	ld.shared.u32 	%r102, [%r114+384];
	add.s32 	%r103, %r102, %r101;
	min.s32 	%r104, %r100, %r103;
	st.shared.u32 	[%r1+128], %r104;
	ld.shared.u32 	%r105, [%r1+8320];
	ld.shared.u32 	%r106, [%r115+12];
	ld.shared.u32 	%r107, [%r114+384];
	add.s32 	%r108, %r107, %r106;
	min.s32 	%r109, %r105, %r108;
	st.shared.u32 	[%r1+8320], %r109;
	bar.sync 	0;
	add.s32 	%r116, %r116, 16;
	add.s32 	%r115, %r115, 16;
	add.s32 	%r114, %r114, 1024;
	setp.ne.s32 	%p1, %r116, 8448;
	@%p1 bra 	$L__BB0_1;
	ld.shared.u32 	%r110, [%r1];
	st.global.u32 	[%rd1], %r110;
	ld.shared.u32 	%r111, [%r1+8192];
	st.global.u32 	[%rd2], %r111;
	ld.shared.u32 	%r112, [%r1+128];
	st.global.u32 	[%rd1+128], %r112;
	ld.shared.u32 	%r113, [%r1+8320];
	st.global.u32 	[%rd2+128], %r113;
	ret;

}
	// .globl	_Z6Phase2Piii
.visible .entry _Z6Phase2Piii(
	.param .u64 .ptr .align 1 _Z6Phase2Piii_param_0,
	.param .u32 _Z6Phase2Piii_param_1,
	.param .u32 _Z6Phase2Piii_param_2
)
{
	.reg .pred 	%p<3>;
	.reg .b32 	%r<212>;
	.reg .b64 	%rd<15>;
	// demoted variable
	.shared .align 4 .b8 _ZZ6Phase2PiiiE4both[16384];
	// demoted variable
	.shared .align 4 .b8 _ZZ6Phase2PiiiE10row_blocks[16384];
	// demoted variable
	.shared .align 4 .b8 _ZZ6Phase2PiiiE10col_blocks[16384];
	ld.param.u64 	%rd5, [_Z6Phase2Piii_param_0];
	ld.param.u32 	%r40, [_Z6Phase2Piii_param_1];
	ld.param.u32 	%r41, [_Z6Phase2Piii_param_2];
	mov.u32 	%r1, %ctaid.x;
	setp.eq.s32 	%p1, %r1, %r40;
	@%p1 bra 	$L__BB1_4;
	mov.u32 	%r43, %tid.x;
	shl.b32 	%r44, %r40, 6;
	mov.u32 	%r45, %tid.y;
	cvta.to.global.u64 	%rd6, %rd5;
	shl.b32 	%r46, %r1, 6;
	mad.lo.s32 	%r47, %r41, %r46, %r44;
	mad.lo.s32 	%r48, %r41, %r45, %r43;
	add.s32 	%r49, %r48, %r47;
	mul.wide.s32 	%rd7, %r49, 4;
	add.s64 	%rd1, %rd6, %rd7;
	ld.global.u32 	%r50, [%rd1];
	shl.b32 	%r51, %r45, 8;
	mov.u32 	%r52, _ZZ6Phase2PiiiE10row_blocks;
	add.s32 	%r53, %r52, %r51;
	shl.b32 	%r54, %r43, 2;
	add.s32 	%r55, %r53, %r54;
	st.shared.u32 	[%r55], %r50;
	shl.b32 	%r56, %r41, 5;
	add.s32 	%r57, %r48, %r56;
	add.s32 	%r58, %r57, %r47;
	mul.wide.s32 	%rd8, %r58, 4;
	add.s64 	%rd2, %rd6, %rd8;
	ld.global.u32 	%r59, [%rd2];
	st.shared.u32 	[%r55+8192], %r59;
	ld.global.u32 	%r60, [%rd1+128];
	st.shared.u32 	[%r55+128], %r60;
	ld.global.u32 	%r61, [%rd2+128];
	st.shared.u32 	[%r55+8320], %r61;
	mul.lo.s32 	%r62, %r44, %r41;
	add.s32 	%r63, %r62, %r46;
	add.s32 	%r64, %r48, %r63;
	mul.wide.s32 	%rd9, %r64, 4;
	add.s64 	%rd3, %rd6, %rd9;
	ld.global.u32 	%r65, [%rd3];
	mov.u32 	%r66, _ZZ6Phase2PiiiE10col_blocks;
	add.s32 	%r67, %r66, %r51;
	add.s32 	%r68, %r67, %r54;
	st.shared.u32 	[%r68], %r65;
	add.s32 	%r69, %r57, %r63;
	mul.wide.s32 	%rd10, %r69, 4;
	add.s64 	%rd4, %rd6, %rd10;
	ld.global.u32 	%r70, [%rd4];
	st.shared.u32 	[%r68+8192], %r70;
	ld.global.u32 	%r71, [%rd3+128];
	st.shared.u32 	[%r68+128], %r71;
	ld.global.u32 	%r72, [%rd4+128];
	st.shared.u32 	[%r68+8320], %r72;
	add.s32 	%r73, %r62, %r44;
	add.s32 	%r74, %r48, %r73;
	mul.wide.s32 	%rd11, %r74, 4;
	add.s64 	%rd12, %rd6, %rd11;
	ld.global.u32 	%r75, [%rd12];
	mov.u32 	%r76, _ZZ6Phase2PiiiE4both;
	add.s32 	%r77, %r76, %r51;
	add.s32 	%r78, %r77, %r54;
	st.shared.u32 	[%r78], %r75;
	add.s32 	%r79, %r57, %r73;
	mul.wide.s32 	%rd13, %r79, 4;
	add.s64 	%rd14, %rd6, %rd13;
	ld.global.u32 	%r80, [%rd14];
	st.shared.u32 	[%r78+8192], %r80;
	ld.global.u32 	%r81, [%rd12+128];
	st.shared.u32 	[%r78+128], %r81;
	ld.global.u32 	%r82, [%rd14+128];
	st.shared.u32 	[%r78+8320], %r82;
	bar.sync 	0;
	ld.shared.u32 	%r211, [%r55];
	ld.shared.u32 	%r210, [%r55+8192];
	ld.shared.u32 	%r209, [%r55+128];
	ld.shared.u32 	%r208, [%r55+8320];
	ld.shared.u32 	%r207, [%r68];
	ld.shared.u32 	%r206, [%r68+8192];
	ld.shared.u32 	%r205, [%r68+128];
	ld.shared.u32 	%r204, [%r68+8320];
	add.s32 	%r83, %r51, 8192;
	add.s32 	%r202, %r52, %r83;
	add.s32 	%r84, %r54, 512;
	add.s32 	%r201, %r76, %r84;
	add.s32 	%r200, %r76, %r83;
	add.s32 	%r199, %r66, %r84;
	mov.b32 	%r203, 8192;
$L__BB1_2:
	ld.shared.u32 	%r85, [%r202+-8192];
	ld.shared.u32 	%r86, [%r201+-512];
	add.s32 	%r87, %r86, %r85;
	min.s32 	%r88, %r211, %r87;
	shl.b32 	%r94, %r43, 2;
	add.s32 	%r95, %r53, %r94;
	st.shared.u32 	[%r95], %r88;
	ld.shared.u32 	%r96, [%r202];
	add.s32 	%r97, %r86, %r96;
	min.s32 	%r98, %r210, %r97;
	st.shared.u32 	[%r95+8192], %r98;
	ld.shared.u32 	%r99, [%r202+-8192];
	ld.shared.u32 	%r100, [%r201+-384];
	add.s32 	%r101, %r100, %r99;
	min.s32 	%r102, %r209, %r101;
	st.shared.u32 	[%r95+128], %r102;
	ld.shared.u32 	%r103, [%r202];
	add.s32 	%r104, %r103, %r100;
	min.s32 	%r105, %r208, %r104;
	st.shared.u32 	[%r95+8320], %r105;
	ld.shared.u32 	%r106, [%r200+-8192];
	ld.shared.u32 	%r107, [%r199+-512];
	add.s32 	%r108, %r107, %r106;
	min.s32 	%r109, %r207, %r108;
	mov.u32 	%r110, _ZZ6Phase2PiiiE10col_blocks;
	add.s32 	%r111, %r110, %r51;
	add.s32 	%r112, %r111, %r94;
	st.shared.u32 	[%r112], %r109;
	ld.shared.u32 	%r113, [%r200];
	ld.shared.u32 	%r114, [%r199+-512];
	add.s32 	%r115, %r114, %r113;
	min.s32 	%r116, %r206, %r115;
	st.shared.u32 	[%r112+8192], %r116;
	ld.shared.u32 	%r117, [%r199+-384];
	add.s32 	%r118, %r117, %r106;
	min.s32 	%r119, %r205, %r118;
	st.shared.u32 	[%r112+128], %r119;
	ld.shared.u32 	%r120, [%r199+-384];
	add.s32 	%r121, %r120, %r113;
	min.s32 	%r122, %r204, %r121;
	st.shared.u32 	[%r112+8320], %r122;
	ld.shared.u32 	%r123, [%r202+-8188];
	ld.shared.u32 	%r124, [%r201+-256];
	add.s32 	%r125, %r124, %r123;
	min.s32 	%r126, %r88, %r125;
	st.shared.u32 	[%r95], %r126;
	ld.shared.u32 	%r127, [%r202+4];
	add.s32 	%r128, %r124, %r127;
	min.s32 	%r129, %r98, %r128;
	st.shared.u32 	[%r95+8192], %r129;
	ld.shared.u32 	%r130, [%r202+-8188];
	ld.shared.u32 	%r131, [%r201+-128];
	add.s32 	%r132, %r131, %r130;
	min.s32 	%r133, %r102, %r132;
	st.shared.u32 	[%r95+128], %r133;
	ld.shared.u32 	%r134, [%r202+4];
	add.s32 	%r135, %r134, %r131;
	min.s32 	%r136, %r105, %r135;
	st.shared.u32 	[%r95+8320], %r136;
	ld.shared.u32 	%r137, [%r200+-8188];
	ld.shared.u32 	%r138, [%r199+-256];
	add.s32 	%r139, %r138, %r137;
	min.s32 	%r140, %r109, %r139;
	st.shared.u32 	[%r112], %r140;
	ld.shared.u32 	%r141, [%r200+4];
	ld.shared.u32 	%r142, [%r199+-256];
	add.s32 	%r143, %r142, %r141;
	min.s32 	%r144, %r116, %r143;
	st.shared.u32 	[%r112+8192], %r144;
	ld.shared.u32 	%r145, [%r199+-128];
	add.s32 	%r146, %r145, %r137;
	min.s32 	%r147, %r119, %r146;
	st.shared.u32 	[%r112+128], %r147;
	ld.shared.u32 	%r148, [%r199+-128];
	add.s32 	%r149, %r148, %r141;
	min.s32 	%r150, %r122, %r149;
	st.shared.u32 	[%r112+8320], %r150;
	ld.shared.u32 	%r151, [%r202+-8184];
	ld.shared.u32 	%r152, [%r201];
	add.s32 	%r153, %r152, %r151;
	min.s32 	%r154, %r126, %r153;
	st.shared.u32 	[%r95], %r154;
	ld.shared.u32 	%r155, [%r202+8];
	add.s32 	%r156, %r152, %r155;
	min.s32 	%r157, %r129, %r156;
	st.shared.u32 	[%r95+8192], %r157;
	ld.shared.u32 	%r158, [%r202+-8184];
	ld.shared.u32 	%r159, [%r201+128];
	add.s32 	%r160, %r159, %r158;
	min.s32 	%r161, %r133, %r160;
	st.shared.u32 	[%r95+128], %r161;
	ld.shared.u32 	%r162, [%r202+8];
	add.s32 	%r163, %r162, %r159;
	min.s32 	%r164, %r136, %r163;
	st.shared.u32 	[%r95+8320], %r164;
	ld.shared.u32 	%r165, [%r200+-8184];
	ld.shared.u32 	%r166, [%r199];
	add.s32 	%r167, %r166, %r165;
	min.s32 	%r168, %r140, %r167;
	st.shared.u32 	[%r112], %r168;
	ld.shared.u32 	%r169, [%r200+8];
	ld.shared.u32 	%r170, [%r199];
	add.s32 	%r171, %r170, %r169;
	min.s32 	%r172, %r144, %r171;
	st.shared.u32 	[%r112+8192], %r172;
	ld.shared.u32 	%r173, [%r199+128];
	add.s32 	%r174, %r173, %r165;
	min.s32 	%r175, %r147, %r174;
	st.shared.u32 	[%r112+128], %r175;
	ld.shared.u32 	%r176, [%r199+128];
	add.s32 	%r177, %r176, %r169;
	min.s32 	%r178, %r150, %r177;
	st.shared.u32 	[%r112+8320], %r178;
	ld.shared.u32 	%r179, [%r202+-8180];
	ld.shared.u32 	%r180, [%r201+256];
	add.s32 	%r181, %r180, %r179;
	min.s32 	%r211, %r154, %r181;
	st.shared.u32 	[%r95], %r211;
	ld.shared.u32 	%r182, [%r202+12];
	add.s32 	%r183, %r180, %r182;
	min.s32 	%r210, %r157, %r183;
	st.shared.u32 	[%r95+8192], %r210;
	ld.shared.u32 	%r184, [%r202+-8180];
	ld.shared.u32 	%r185, [%r201+384];
	add.s32 	%r186, %r185, %r184;
	min.s32 	%r209, %r161, %r186;
	st.shared.u32 	[%r95+128], %r209;
	ld.shared.u32 	%r187, [%r202+12];
	add.s32 	%r188, %r187, %r185;
	min.s32 	%r208, %r164, %r188;
	st.shared.u32 	[%r95+8320], %r208;
	ld.shared.u32 	%r189, [%r200+-8180];
	ld.shared.u32 	%r190, [%r199+256];
	add.s32 	%r191, %r190, %r189;
	min.s32 	%r207, %r168, %r191;
	st.shared.u32 	[%r112], %r207;
	ld.shared.u32 	%r192, [%r200+12];
	ld.shared.u32 	%r193, [%r199+256];
	add.s32 	%r194, %r193, %r192;
	min.s32 	%r206, %r172, %r194;
	st.shared.u32 	[%r112+8192], %r206;
	ld.shared.u32 	%r195, [%r199+384];
	add.s32 	%r196, %r195, %r189;
	min.s32 	%r205, %r175, %r196;
	st.shared.u32 	[%r112+128], %r205;
	ld.shared.u32 	%r197, [%r199+384];
	add.s32 	%r198, %r197, %r192;
	min.s32 	%r204, %r178, %r198;
	st.shared.u32 	[%r112+8320], %r204;
	add.s32 	%r203, %r203, 16;
	add.s32 	%r202, %r202, 16;
	add.s32 	%r201, %r201, 1024;
	add.s32 	%r200, %r200, 16;
	add.s32 	%r199, %r199, 1024;
	setp.ne.s32 	%p2, %r203, 8448;
	@%p2 bra 	$L__BB1_2;
	st.global.u32 	[%rd1], %r211;
	st.global.u32 	[%rd2], %r210;
	st.global.u32 	[%rd1+128], %r209;
	st.global.u32 	[%rd2+128], %r208;
	st.global.u32 	[%rd3], %r207;
	st.global.u32 	[%rd4], %r206;
	st.global.u32 	[%rd3+128], %r205;
	st.global.u32 	[%rd4+128], %r204;
$L__BB1_4:
	ret;

}
	// .globl	_Z6Phase3Piii
.visible .entry _Z6Phase3Piii(
	.param .u64 .ptr .align 1 _Z6Phase3Piii_param_0,
	.param .u32 _Z6Phase3Piii_param_1,
	.param .u32 _Z6Phase3Piii_param_2
)
{
	.reg .pred 	%p<5>;
	.reg .b32 	%r<167>;
	.reg .b64 	%rd<15>;
	// demoted variable
	.shared .align 4 .b8 _ZZ6Phase3PiiiE10row_blocks[16384];
	// demoted variable
	.shared .align 4 .b8 _ZZ6Phase3PiiiE10col_blocks[16384];
	// demoted variable
	.shared .align 4 .b8 _ZZ6Phase3PiiiE13shared_memory[16384];
	ld.param.u64 	%rd3, [_Z6Phase3Piii_param_0];
	ld.param.u32 	%r24, [_Z6Phase3Piii_param_1];
	ld.param.u32 	%r25, [_Z6Phase3Piii_param_2];
	mov.u32 	%r1, %ctaid.y;
	mov.u32 	%r2, %ctaid.x;
	setp.eq.s32 	%p1, %r1, %r24;
	setp.eq.s32 	%p2, %r2, %r24;
	and.pred  	%p3, %p1, %p2;
	@%p3 bra 	$L__BB2_4;
	mov.u32 	%r27, %tid.x;
	mov.u32 	%r28, %tid.y;
	cvta.to.global.u64 	%rd4, %rd3;
	shl.b32 	%r29, %r24, 6;
	mul.lo.s32 	%r30, %r1, %r25;
	shl.b32 	%r31, %r30, 6;
	shl.b32 	%r32, %r2, 6;
	add.s32 	%r33, %r31, %r32;
	mad.lo.s32 	%r34, %r25, %r28, %r27;
	add.s32 	%r35, %r34, %r33;
	mul.wide.s32 	%rd5, %r35, 4;
	add.s64 	%rd1, %rd4, %rd5;
	ld.global.u32 	%r36, [%rd1];
	shl.b32 	%r37, %r28, 8;
	mov.u32 	%r38, _ZZ6Phase3PiiiE13shared_memory;
	add.s32 	%r39, %r38, %r37;
	shl.b32 	%r40, %r27, 2;
	add.s32 	%r3, %r39, %r40;
	st.shared.u32 	[%r3], %r36;
	shl.b32 	%r41, %r25, 5;
	add.s32 	%r42, %r34, %r41;
	add.s32 	%r43, %r42, %r33;
	mul.wide.s32 	%rd6, %r43, 4;
	add.s64 	%rd2, %rd4, %rd6;
	ld.global.u32 	%r44, [%rd2];
	st.shared.u32 	[%r3+8192], %r44;
	ld.global.u32 	%r45, [%rd1+128];
	st.shared.u32 	[%r3+128], %r45;
	ld.global.u32 	%r46, [%rd2+128];
	st.shared.u32 	[%r3+8320], %r46;
	add.s32 	%r47, %r31, %r29;
	add.s32 	%r48, %r34, %r47;
	mul.wide.s32 	%rd7, %r48, 4;
	add.s64 	%rd8, %rd4, %rd7;
	ld.global.u32 	%r49, [%rd8];
	mov.u32 	%r50, _ZZ6Phase3PiiiE10row_blocks;
	add.s32 	%r51, %r50, %r37;
	add.s32 	%r52, %r51, %r40;
	st.shared.u32 	[%r52], %r49;
	add.s32 	%r53, %r42, %r47;
	mul.wide.s32 	%rd9, %r53, 4;
	add.s64 	%rd10, %rd4, %rd9;
	ld.global.u32 	%r54, [%rd10];
	st.shared.u32 	[%r52+8192], %r54;
	ld.global.u32 	%r55, [%rd8+128];
	st.shared.u32 	[%r52+128], %r55;
	ld.global.u32 	%r56, [%rd10+128];
	st.shared.u32 	[%r52+8320], %r56;
	mad.lo.s32 	%r57, %r29, %r25, %r32;
	add.s32 	%r58, %r34, %r57;
	mul.wide.s32 	%rd11, %r58, 4;
	add.s64 	%rd12, %rd4, %rd11;
	ld.global.u32 	%r59, [%rd12];
	mov.u32 	%r60, _ZZ6Phase3PiiiE10col_blocks;
	add.s32 	%r61, %r60, %r37;
	add.s32 	%r62, %r61, %r40;
	st.shared.u32 	[%r62], %r59;
	add.s32 	%r63, %r42, %r57;
	mul.wide.s32 	%rd13, %r63, 4;
	add.s64 	%rd14, %rd4, %rd13;
	ld.global.u32 	%r64, [%rd14];
	st.shared.u32 	[%r62+8192], %r64;
	ld.global.u32 	%r65, [%rd12+128];
	st.shared.u32 	[%r62+128], %r65;
	ld.global.u32 	%r66, [%rd14+128];
	st.shared.u32 	[%r62+8320], %r66;
	bar.sync 	0;
	ld.shared.u32 	%r166, [%r3];
	ld.shared.u32 	%r165, [%r3+8192];
	ld.shared.u32 	%r164, [%r3+128];
	ld.shared.u32 	%r163, [%r3+8320];
	add.s32 	%r161, %r51, 8192;
	add.s32 	%r67, %r40, %r60;
	add.s32 	%r160, %r67, 1024;
	mov.b32 	%r162, 8192;
$L__BB2_2:
	ld.shared.u32 	%r68, [%r161+-8192];
	ld.shared.u32 	%r69, [%r160+-1024];
	add.s32 	%r70, %r69, %r68;
	min.s32 	%r71, %r166, %r70;
	ld.shared.u32 	%r72, [%r161];
	add.s32 	%r73, %r69, %r72;
	min.s32 	%r74, %r165, %r73;
	ld.shared.u32 	%r75, [%r160+-896];
	add.s32 	%r76, %r75, %r68;
	min.s32 	%r77, %r164, %r76;
	add.s32 	%r78, %r72, %r75;
	min.s32 	%r79, %r163, %r78;
	ld.shared.u32 	%r80, [%r161+-8188];
	ld.shared.u32 	%r81, [%r160+-768];
	add.s32 	%r82, %r81, %r80;
	min.s32 	%r83, %r71, %r82;
	ld.shared.u32 	%r84, [%r161+4];
	add.s32 	%r85, %r81, %r84;
	min.s32 	%r86, %r74, %r85;
	ld.shared.u32 	%r87, [%r160+-640];
	add.s32 	%r88, %r87, %r80;
	min.s32 	%r89, %r77, %r88;
	add.s32 	%r90, %r84, %r87;
	min.s32 	%r91, %r79, %r90;
	ld.shared.u32 	%r92, [%r161+-8184];
	ld.shared.u32 	%r93, [%r160+-512];
	add.s32 	%r94, %r93, %r92;
	min.s32 	%r95, %r83, %r94;
	ld.shared.u32 	%r96, [%r161+8];
	add.s32 	%r97, %r93, %r96;
	min.s32 	%r98, %r86, %r97;
	ld.shared.u32 	%r99, [%r160+-384];
	add.s32 	%r100, %r99, %r92;
	min.s32 	%r101, %r89, %r100;
	add.s32 	%r102, %r96, %r99;
	min.s32 	%r103, %r91, %r102;
	ld.shared.u32 	%r104, [%r161+-8180];
	ld.shared.u32 	%r105, [%r160+-256];
	add.s32 	%r106, %r105, %r104;
	min.s32 	%r107, %r95, %r106;
	ld.shared.u32 	%r108, [%r161+12];
	add.s32 	%r109, %r105, %r108;
	min.s32 	%r110, %r98, %r109;
	ld.shared.u32 	%r111, [%r160+-128];
	add.s32 	%r112, %r111, %r104;
	min.s32 	%r113, %r101, %r112;
	add.s32 	%r114, %r108, %r111;
	min.s32 	%r115, %r103, %r114;
	ld.shared.u32 	%r116, [%r161+-8176];
	ld.shared.u32 	%r117, [%r160];
	add.s32 	%r118, %r117, %r116;
	min.s32 	%r119, %r107, %r118;
	ld.shared.u32 	%r120, [%r161+16];
	add.s32 	%r121, %r117, %r120;
	min.s32 	%r122, %r110, %r121;
	ld.shared.u32 	%r123, [%r160+128];
	add.s32 	%r124, %r123, %r116;
	min.s32 	%r125, %r113, %r124;
	add.s32 	%r126, %r120, %r123;
	min.s32 	%r127, %r115, %r126;
	ld.shared.u32 	%r128, [%r161+-8172];
	ld.shared.u32 	%r129, [%r160+256];
	add.s32 	%r130, %r129, %r128;
	min.s32 	%r131, %r119, %r130;
	ld.shared.u32 	%r132, [%r161+20];
	add.s32 	%r133, %r129, %r132;
	min.s32 	%r134, %r122, %r133;
	ld.shared.u32 	%r135, [%r160+384];
	add.s32 	%r136, %r135, %r128;
	min.s32 	%r137, %r125, %r136;
	add.s32 	%r138, %r132, %r135;
	min.s32 	%r139, %r127, %r138;
	ld.shared.u32 	%r140, [%r161+-8168];
	ld.shared.u32 	%r141, [%r160+512];
	add.s32 	%r142, %r141, %r140;
	min.s32 	%r143, %r131, %r142;
	ld.shared.u32 	%r144, [%r161+24];
	add.s32 	%r145, %r141, %r144;
	min.s32 	%r146, %r134, %r145;
	ld.shared.u32 	%r147, [%r160+640];
	add.s32 	%r148, %r147, %r140;
	min.s32 	%r149, %r137, %r148;
	add.s32 	%r150, %r144, %r147;
	min.s32 	%r151, %r139, %r150;
	ld.shared.u32 	%r152, [%r161+-8164];
	ld.shared.u32 	%r153, [%r160+768];
	add.s32 	%r154, %r153, %r152;
	min.s32 	%r166, %r143, %r154;
	ld.shared.u32 	%r155, [%r161+28];
	add.s32 	%r156, %r153, %r155;
	min.s32 	%r165, %r146, %r156;
	ld.shared.u32 	%r157, [%r160+896];
	add.s32 	%r158, %r157, %r152;
	min.s32 	%r164, %r149, %r158;
	add.s32 	%r159, %r155, %r157;
	min.s32 	%r163, %r151, %r159;
	add.s32 	%r162, %r162, 32;
	add.s32 	%r161, %r161, 32;
	add.s32 	%r160, %r160, 2048;
	setp.ne.s32 	%p4, %r162, 8448;
	@%p4 bra 	$L__BB2_2;
	st.shared.u32 	[%r3], %r166;
	st.shared.u32 	[%r3+8192], %r165;
	st.shared.u32 	[%r3+128], %r164;
	st.shared.u32 	[%r3+8320], %r163;
	st.global.u32 	[%rd1], %r166;
	st.global.u32 	[%rd2], %r165;
	st.global.u32 	[%rd1+128], %r164;
	st.global.u32 	[%rd2+128], %r163;
$L__BB2_4:
	ret;

}


// ===== COMPILED SASS (sm_100) =====

	.target	sm_100

	.elftype	@"ET_EXEC"


//--------------------- .note.nv.tkinfo           --------------------------
	.section	.note.nv.tkinfo,"",@"SHT_NOTE"
	.sectionflags	@"SHF_NOTE_NV_TKINFO"
	.tkinfo
        /*0018*/ 	.word	0x00000002
        /*0030*/ 	.string	""
        /*0030*/ 	.string	"ptxas"
        /*0030*/ 	.string	"Cuda compilation tools, release 13.0, V13.0.88"
        /*0030*/ 	.string	"Build cuda_13.0.r13.0/compiler.36424714_0"
        /*0030*/ 	.string	"-arch sm_100 -m 64 "



//--------------------- .note.nv.cuinfo           --------------------------
	.section	.note.nv.cuinfo,"",@"SHT_NOTE"
	.sectionflags	@"SHF_NOTE_NV_CUINFO"
        /*0018*/ 	.short	0x0002
        /*001a*/ 	.short	0x0064
        /*001c*/ 	.short	0x0082
	.zero		2


//--------------------- .nv.info                  --------------------------
	.section	.nv.info,"",@"SHT_CUDA_INFO"
	.align	4


	//----- nvinfo : EIATTR_REGCOUNT
	.align		4
        /*0000*/ 	.byte	0x04, 0x2f
        /*0002*/ 	.short	(.L_1 - .L_0)
	.align		4
.L_0:
        /*0004*/ 	.word	index@(_Z6Phase1Piii)
        /*0008*/ 	.word	0x00000014


	//----- nvinfo : EIATTR_FRAME_SIZE
	.align		4
.L_1:
        /*000c*/ 	.byte	0x04, 0x11
        /*000e*/ 	.short	(.L_3 - .L_2)
	.align		4
.L_2:
        /*0010*/ 	.word	index@(_Z6Phase1Piii)
        /*0014*/ 	.word	0x00000000


	//----- nvinfo : EIATTR_REGCOUNT
	.align		4
.L_3:
        /*0018*/ 	.byte	0x04, 0x2f
        /*001a*/ 	.short	(.L_5 - .L_4)
	.align		4
.L_4:
        /*001c*/ 	.word	index@(_Z6Phase2Piii)
        /*0020*/ 	.word	0x00000020


	//----- nvinfo : EIATTR_FRAME_SIZE
	.align		4
.L_5:
        /*0024*/ 	.byte	0x04, 0x11
        /*0026*/ 	.short	(.L_7 - .L_6)
	.align		4
.L_6:
        /*0028*/ 	.word	index@(_Z6Phase2Piii)
        /*002c*/ 	.word	0x00000000


	//----- nvinfo : EIATTR_REGCOUNT
	.align		4
.L_7:
        /*0030*/ 	.byte	0x04, 0x2f
        /*0032*/ 	.short	(.L_9 - .L_8)
	.align		4
.L_8:
        /*0034*/ 	.word	index@(_Z6Phase3Piii)
        /*0038*/ 	.word	0x0000001f


	//----- nvinfo : EIATTR_FRAME_SIZE
	.align		4
.L_9:
        /*003c*/ 	.byte	0x04, 0x11
        /*003e*/ 	.short	(.L_11 - .L_10)
	.align		4
.L_10:
        /*0040*/ 	.word	index@(_Z6Phase3Piii)
        /*0044*/ 	.word	0x00000000


	//----- nvinfo : EIATTR_MIN_STACK_SIZE
	.align		4
.L_11:
        /*0048*/ 	.byte	0x04, 0x12
        /*004a*/ 	.short	(.L_13 - .L_12)
	.align		4
.L_12:
        /*004c*/ 	.word	index@(_Z6Phase3Piii)
        /*0050*/ 	.word	0x00000000


	//----- nvinfo : EIATTR_MIN_STACK_SIZE
	.align		4
.L_13:
        /*0054*/ 	.byte	0x04, 0x12
        /*0056*/ 	.short	(.L_15 - .L_14)
	.align		4
.L_14:
        /*0058*/ 	.word	index@(_Z6Phase2Piii)
        /*005c*/ 	.word	0x00000000


	//----- nvinfo : EIATTR_MIN_STACK_SIZE
	.align		4
.L_15:
        /*0060*/ 	.byte	0x04, 0x12
        /*0062*/ 	.short	(.L_17 - .L_16)
	.align		4
.L_16:
        /*0064*/ 	.word	index@(_Z6Phase1Piii)
        /*0068*/ 	.word	0x00000000
.L_17:


//--------------------- .nv.compat                --------------------------
	.section	.nv.compat,"",@"SHT_CUDA_COMPAT_INFO"
	.align	4
        /*0000*/ 	.byte	0x02, 0x09, 0x00, 0x00, 0x02, 0x02, 0x01, 0x00, 0x02, 0x05, 0x05, 0x00, 0x03, 0x07, 0x01, 0x01
        /*0010*/ 	.byte	0x02, 0x03, 0x00, 0x00, 0x02, 0x06, 0x01, 0x00, 0x04, 0x0b, 0x08, 0x00, 0x09, 0x00, 0x00, 0x00
        /*0020*/ 	.byte	0x00, 0x00, 0x00, 0x00


//--------------------- .nv.info._Z6Phase3Piii    --------------------------
	.section	.nv.info._Z6Phase3Piii,"",@"SHT_CUDA_INFO"
	.sectionflags	@""
	.align	4


	//----- nvinfo : EIATTR_CUDA_API_VERSION
	.align		4
        /*0000*/ 	.byte	0x04, 0x37
        /*0002*/ 	.short	(.L_19 - .L_18)
.L_18:
        /*0004*/ 	.word	0x00000082


	//----- nvinfo : EIATTR_KPARAM_INFO
	.align		4
.L_19:
        /*0008*/ 	.byte	0x04, 0x17
        /*000a*/ 	.short	(.L_21 - .L_20)
.L_20:
        /*000c*/ 	.word	0x00000000
        /*0010*/ 	.short	0x0002
        /*0012*/ 	.short	0x000c
        /*0014*/ 	.byte	0x00, 0xf0, 0x11, 0x00


	//----- nvinfo : EIATTR_KPARAM_INFO
	.align		4
.L_21:
        /*0018*/ 	.byte	0x04, 0x17
        /*001a*/ 	.short	(.L_23 - .L_22)
.L_22:
        /*001c*/ 	.word	0x00000000
        /*0020*/ 	.short	0x0001
        /*0022*/ 	.short	0x0008
        /*0024*/ 	.byte	0x00, 0xf0, 0x11, 0x00


	//----- nvinfo : EIATTR_KPARAM_INFO
	.align		4
.L_23:
        /*0028*/ 	.byte	0x04, 0x17
        /*002a*/ 	.short	(.L_25 - .L_24)
.L_24:
        /*002c*/ 	.word	0x00000000
        /*0030*/ 	.short	0x0000
        /*0032*/ 	.short	0x0000
        /*0034*/ 	.byte	0x00, 0xf5, 0x21, 0x00


	//----- nvinfo : EIATTR_SPARSE_MMA_MASK
	.align		4
.L_25:
        /*0038*/ 	.byte	0x03, 0x50
        /*003a*/ 	.short	0x0000


	//----- nvinfo : EIATTR_MAXREG_COUNT
	.align		4
        /*003c*/ 	.byte	0x03, 0x1b
        /*003e*/ 	.short	0x00ff


	//----- nvinfo : EIATTR_NUM_BARRIERS
	.align		4
        /*0040*/ 	.byte	0x02, 0x4c
        /*0042*/ 	.byte	0x01
	.zero		1


	//----- nvinfo : EIATTR_MERCURY_ISA_VERSION
	.align		4
        /*0044*/ 	.byte	0x03, 0x5f
        /*0046*/ 	.short	0x0101


	//----- nvinfo : EIATTR_VRC_CTA_INIT_COUNT
	.align		4
        /*0048*/ 	.byte	0x02, 0x4a
	.zero		1
	.zero		1


	//----- nvinfo : EIATTR_EXIT_INSTR_OFFSETS
	.align		4
        /*004c*/ 	.byte	0x04, 0x1c
        /*004e*/ 	.short	(.L_27 - .L_26)


	//   ....[0]....
.L_26:
        /*0050*/ 	.word	0x00000060


	//   ....[1]....
        /*0054*/ 	.word	0x000008f0


	//----- nvinfo : EIATTR_CBANK_PARAM_SIZE
	.align		4
.L_27:
        /*0058*/ 	.byte	0x03, 0x19
        /*005a*/ 	.short	0x0010


	//----- nvinfo : EIATTR_PARAM_CBANK
	.align		4
        /*005c*/ 	.byte	0x04, 0x0a
        /*005e*/ 	.short	(.L_29 - .L_28)
	.align		4
.L_28:
        /*0060*/ 	.word	index@(.nv.constant0._Z6Phase3Piii)
        /*0064*/ 	.short	0x0380
        /*0066*/ 	.short	0x0010


	//----- nvinfo : EIATTR_SW_WAR
	.align		4
.L_29:
        /*0068*/ 	.byte	0x04, 0x36
        /*006a*/ 	.short	(.L_31 - .L_30)
.L_30:
        /*006c*/ 	.word	0x00000008
.L_31:


//--------------------- .nv.info._Z6Phase2Piii    --------------------------
	.section	.nv.info._Z6Phase2Piii,"",@"SHT_CUDA_INFO"
	.sectionflags	@""
	.align	4


	//----- nvinfo : EIATTR_CUDA_API_VERSION
	.align		4
        /*0000*/ 	.byte	0x04, 0x37
        /*0002*/ 	.short	(.L_33 - .L_32)
.L_32:
        /*0004*/ 	.word	0x00000082


	//----- nvinfo : EIATTR_KPARAM_INFO
	.align		4
.L_33:
        /*0008*/ 	.byte	0x04, 0x17
        /*000a*/ 	.short	(.L_35 - .L_34)
.L_34:
        /*000c*/ 	.word	0x00000000
        /*0010*/ 	.short	0x0002
        /*0012*/ 	.short	0x000c
        /*0014*/ 	.byte	0x00, 0xf0, 0x11, 0x00


	//----- nvinfo : EIATTR_KPARAM_INFO
	.align		4
.L_35:
        /*0018*/ 	.byte	0x04, 0x17
        /*001a*/ 	.short	(.L_37 - .L_36)
.L_36:
        /*001c*/ 	.word	0x00000000
        /*0020*/ 	.short	0x0001
        /*0022*/ 	.short	0x0008
        /*0024*/ 	.byte	0x00, 0xf0, 0x11, 0x00


	//----- nvinfo : EIATTR_KPARAM_INFO
	.align		4
.L_37:
        /*0028*/ 	.byte	0x04, 0x17
        /*002a*/ 	.short	(.L_39 - .L_38)
.L_38:
        /*002c*/ 	.word	0x00000000
        /*0030*/ 	.short	0x0000
        /*0032*/ 	.short	0x0000
        /*0034*/ 	.byte	0x00, 0xf5, 0x21, 0x00


	//----- nvinfo : EIATTR_SPARSE_MMA_MASK
	.align		4
.L_39:
        /*0038*/ 	.byte	0x03, 0x50
        /*003a*/ 	.short	0x0000


	//----- nvinfo : EIATTR_MAXREG_COUNT
	.align		4
        /*003c*/ 	.byte	0x03, 0x1b
        /*003e*/ 	.short	0x00ff


	//----- nvinfo : EIATTR_NUM_BARRIERS
	.align		4
        /*0040*/ 	.byte	0x02, 0x4c
        /*0042*/ 	.byte	0x01
	.zero		1


	//----- nvinfo : EIATTR_MERCURY_ISA_VERSION
	.align		4
        /*0044*/ 	.byte	0x03, 0x5f
        /*0046*/ 	.short	0x0101


	//----- nvinfo : EIATTR_VRC_CTA_INIT_COUNT
	.align		4
        /*0048*/ 	.byte	0x02, 0x4a
	.zero		1
	.zero		1


	//----- nvinfo : EIATTR_EXIT_INSTR_OFFSETS
	.align		4
        /*004c*/ 	.byte	0x04, 0x1c
        /*004e*/ 	.short	(.L_41 - .L_40)


	//   ....[0]....
.L_40:
        /*0050*/ 	.word	0x00000040


	//   ....[1]....
        /*0054*/ 	.word	0x00000d10


	//----- nvinfo : EIATTR_CBANK_PARAM_SIZE
	.align		4
.L_41:
        /*0058*/ 	.byte	0x03, 0x19
        /*005a*/ 	.short	0x0010


	//----- nvinfo : EIATTR_PARAM_CBANK
	.align		4
        /*005c*/ 	.byte	0x04, 0x0a
        /*005e*/ 	.short	(.L_43 - .L_42)
	.align		4
.L_42:
        /*0060*/ 	.word	index@(.nv.constant0._Z6Phase2Piii)
        /*0064*/ 	.short	0x0380
        /*0066*/ 	.short	0x0010


	//----- nvinfo : EIATTR_SW_WAR
	.align		4
.L_43:
        /*0068*/ 	.byte	0x04, 0x36
        /*006a*/ 	.short	(.L_45 - .L_44)
.L_44:
        /*006c*/ 	.word	0x00000008
.L_45:


//--------------------- .nv.info._Z6Phase1Piii    --------------------------
	.section	.nv.info._Z6Phase1Piii,"",@"SHT_CUDA_INFO"
	.sectionflags	@""
	.align	4


	//----- nvinfo : EIATTR_CUDA_API_VERSION
	.align		4
        /*0000*/ 	.byte	0x04, 0x37
        /*0002*/ 	.short	(.L_47 - .L_46)
.L_46:
        /*0004*/ 	.word	0x00000082


	//----- nvinfo : EIATTR_KPARAM_INFO
	.align		4
.L_47:
        /*0008*/ 	.byte	0x04, 0x17
        /*000a*/ 	.short	(.L_49 - .L_48)
.L_48:
        /*000c*/ 	.word	0x00000000
        /*0010*/ 	.short	0x0002
        /*0012*/ 	.short	0x000c
        /*0014*/ 	.byte	0x00, 0xf0, 0x11, 0x00


	//----- nvinfo : EIATTR_KPARAM_INFO
	.align		4
.L_49:
        /*0018*/ 	.byte	0x04, 0x17
        /*001a*/ 	.short	(.L_51 - .L_50)
.L_50:
        /*001c*/ 	.word	0x00000000
        /*0020*/ 	.short	0x0001
        /*0022*/ 	.short	0x0008
        /*0024*/ 	.byte	0x00, 0xf0, 0x11, 0x00


	//----- nvinfo : EIATTR_KPARAM_INFO
	.align		4
.L_51:
        /*0028*/ 	.byte	0x04, 0x17
        /*002a*/ 	.short	(.L_53 - .L_52)
.L_52:
        /*002c*/ 	.word	0x00000000
        /*0030*/ 	.short	0x0000
        /*0032*/ 	.short	0x0000
        /*0034*/ 	.byte	0x00, 0xf5, 0x21, 0x00


	//----- nvinfo : EIATTR_SPARSE_MMA_MASK
	.align		4
.L_53:
        /*0038*/ 	.byte	0x03, 0x50
        /*003a*/ 	.short	0x0000


	//----- nvinfo : EIATTR_MAXREG_COUNT
	.align		4
        /*003c*/ 	.byte	0x03, 0x1b
        /*003e*/ 	.short	0x00ff


	//----- nvinfo : EIATTR_NUM_BARRIERS
	.align		4
        /*0040*/ 	.byte	0x02, 0x4c
        /*0042*/ 	.byte	0x01
	.zero		1


	//----- nvinfo : EIATTR_MERCURY_ISA_VERSION
	.align		4
        /*0044*/ 	.byte	0x03, 0x5f
        /*0046*/ 	.short	0x0101


	//----- nvinfo : EIATTR_VRC_CTA_INIT_COUNT
	.align		4
        /*0048*/ 	.byte	0x02, 0x4a
	.zero		1
	.zero		1


	//----- nvinfo : EIATTR_EXIT_INSTR_OFFSETS
	.align		4
        /*004c*/ 	.byte	0x04, 0x1c
        /*004e*/ 	.short	(.L_55 - .L_54)


	//   ....[0]....
.L_54:
        /*0050*/ 	.word	0x000007f0


	//----- nvinfo : EIATTR_CBANK_PARAM_SIZE
	.align		4
.L_55:
        /*0054*/ 	.byte	0x03, 0x19
        /*0056*/ 	.short	0x0010


	//----- nvinfo : EIATTR_PARAM_CBANK
	.align		4
        /*0058*/ 	.byte	0x04, 0x0a
        /*005a*/ 	.short	(.L_57 - .L_56)
	.align		4
.L_56:
        /*005c*/ 	.word	index@(.nv.constant0._Z6Phase1Piii)
        /*0060*/ 	.short	0x0380
        /*0062*/ 	.short	0x0010


	//----- nvinfo : EIATTR_SW_WAR
	.align		4
.L_57:
        /*0064*/ 	.byte	0x04, 0x36
        /*0066*/ 	.short	(.L_59 - .L_58)
.L_58:
        /*0068*/ 	.word	0x00000008
.L_59:


//--------------------- .nv.callgraph             --------------------------
	.section	.nv.callgraph,"",@"SHT_CUDA_CALLGRAPH"
	.align	4
	.sectionentsize	8
	.align		4
        /*0000*/ 	.word	0x00000000
	.align		4
        /*0004*/ 	.word	0xffffffff
	.align		4
        /*0008*/ 	.word	0x00000000
	.align		4
        /*000c*/ 	.word	0xfffffffe
	.align		4
        /*0010*/ 	.word	0x00000000
	.align		4
        /*0014*/ 	.word	0xfffffffd
	.align		4
        /*0018*/ 	.word	0x00000000
	.align		4
        /*001c*/ 	.word	0xfffffffc


//--------------------- .text._Z6Phase3Piii       --------------------------
	.section	.text._Z6Phase3Piii,"ax",@progbits
	.align	128
        .global         _Z6Phase3Piii
        .type           _Z6Phase3Piii,@function
        .size           _Z6Phase3Piii,(.L_x_6 - _Z6Phase3Piii)
        .other          _Z6Phase3Piii,@"STO_CUDA_ENTRY STV_DEFAULT"
_Z6Phase3Piii:
.text._Z6Phase3Piii:
[----:B------:R-:W-:Y:S08]  /*0000*/  LDC R1, c[0x0][0x37c] ;  /* 0x0000df00ff017b82 */ /* 0x000ff00000000800 */
[----:B------:R-:W0:Y:S08]  /*0010*/  S2UR UR4, SR_CTAID.X ;  /* 0x00000000000479c3 */ /* 0x000e300000002500 */
[----:B------:R-:W0:Y:S08]  /*0020*/  LDC R0, c[0x0][0x388] ;  /* 0x0000e200ff007b82 */ /* 0x000e300000000800 */
[----:B------:R-:W1:Y:S01]  /*0030*/  S2UR UR5, SR_CTAID.Y ;  /* 0x00000000000579c3 */ /* 0x000e620000002600 */
[----:B0-----:R-:W-:-:S02]  /*0040*/  ISETP.NE.AND P0, PT, R0, UR4, PT ;  /* 0x0000000400007c0c */ /* 0x001fc4000bf05270 */
[----:B-1----:R-:W-:-:S13]  /*0050*/  ISETP.EQ.AND P1, PT, R0, UR5, PT ;  /* 0x0000000500007c0c */ /* 0x002fda000bf22270 */
[----:B------:R-:W-:Y:S05]  /*0060*/  @!P0 EXIT P1 ;  /* 0x000000000000894d */ /* 0x000fea0000800000 */
[----:B------:R-:W0:Y:S01]  /*0070*/  S2R R10, SR_TID.X ;  /* 0x00000000000a7919 */ /* 0x000e220000002100 */
[----:B------:R-:W1:Y:S01]  /*0080*/  LDC R7, c[0x0][0x38c] ;  /* 0x0000e300ff077b82 */ /* 0x000e620000000800 */
[----:B------:R-:W-:Y:S01]  /*0090*/  USHF.L.U32 UR4, UR4, 0x6, URZ ;  /* 0x0000000604047899 */ /* 0x000fe200080006ff */
[----:B------:R-:W-:Y:S01]  /*00a0*/  IMAD.SHL.U32 R0, R0, 0x40, RZ ;  /* 0x0000004000007824 */ /* 0x000fe200078e00ff */
[----:B------:R-:W0:Y:S01]  /*00b0*/  S2R R11, SR_TID.Y ;  /* 0x00000000000b7919 */ /* 0x000e220000002200 */
[----:B------:R-:W2:Y:S04]  /*00c0*/  LDCU.64 UR8, c[0x0][0x358] ;  /* 0x00006b00ff0877ac */ /* 0x000ea80008000a00 */
[----:B------:R-:W3:Y:S01]  /*00d0*/  LDC.64 R8, c[0x0][0x380] ;  /* 0x0000e000ff087b82 */ /* 0x000ee20000000a00 */
[----:B-1----:R-:W-:-:S02]  /*00e0*/  IMAD R3, R7, UR5, RZ ;  /* 0x0000000507037c24 */ /* 0x002fc4000f8e02ff */
[-C--:B------:R-:W-:Y:S02]  /*00f0*/  IMAD R4, R0, R7.reuse, UR4 ;  /* 0x0000000400047e24 */ /* 0x080fe4000f8e0207 */
[C---:B------:R-:W-:Y:S01]  /*0100*/  IMAD R0, R3.reuse, 0x40, R0 ;  /* 0x0000004003007824 */ /* 0x040fe200078e0200 */
[----:B------:R-:W-:Y:S01]  /*0110*/  LEA R2, R3, UR4, 0x6 ;  /* 0x0000000403027c11 */ /* 0x000fe2000f8e30ff */
[----:B0-----:R-:W-:-:S04]  /*0120*/  IMAD R5, R11, R7, R10 ;  /* 0x000000070b057224 */ /* 0x001fc800078e020a */
[--C-:B------:R-:W-:Y:S02]  /*0130*/  IMAD R7, R7, 0x20, R5.reuse ;  /* 0x0000002007077824 */ /* 0x100fe400078e0205 */
[C---:B------:R-:W-:Y:S02]  /*0140*/  IMAD.IADD R3, R2.reuse, 0x1, R5 ;  /* 0x0000000102037824 */ /* 0x040fe400078e0205 */
[----:B------:R-:W-:Y:S02]  /*0150*/  IMAD.IADD R21, R2, 0x1, R7 ;  /* 0x0000000102157824 */ /* 0x000fe400078e0207 */
[C---:B------:R-:W-:Y:S02]  /*0160*/  IMAD.IADD R15, R5.reuse, 0x1, R4 ;  /* 0x00000001050f7824 */ /* 0x040fe400078e0204 */
[--C-:B------:R-:W-:Y:S02]  /*0170*/  IMAD.IADD R13, R5, 0x1, R0.reuse ;  /* 0x00000001050d7824 */ /* 0x100fe400078e0200 */
[----:B------:R-:W-:-:S02]  /*0180*/  IMAD.IADD R17, R7, 0x1, R0 ;  /* 0x0000000107117824 */ /* 0x000fc400078e0200 */
[----:B------:R-:W-:Y:S02]  /*0190*/  IMAD.IADD R25, R7, 0x1, R4 ;  /* 0x0000000107197824 */ /* 0x000fe400078e0204 */
[----:B---3--:R-:W-:-:S04]  /*01a0*/  IMAD.WIDE R2, R3, 0x4, R8 ;  /* 0x0000000403027825 */ /* 0x008fc800078e0208 */
[--C-:B------:R-:W-:Y:S01]  /*01b0*/  IMAD.WIDE R20, R21, 0x4, R8.reuse ;  /* 0x0000000415147825 */ /* 0x100fe200078e0208 */
[----:B--2---:R-:W2:Y:S03]  /*01c0*/  LDG.E R23, desc[UR8][R2.64+0x80] ;  /* 0x0000800802177981 */ /* 0x004ea6000c1e1900 */
[--C-:B------:R-:W-:Y:S01]  /*01d0*/  IMAD.WIDE R4, R15, 0x4, R8.reuse ;  /* 0x000000040f047825 */ /* 0x100fe200078e0208 */
[----:B------:R-:W3:Y:S03]  /*01e0*/  LDG.E R19, desc[UR8][R20.64+0x80] ;  /* 0x0000800814137981 */ /* 0x000ee6000c1e1900 */
[--C-:B------:R-:W-:Y:S01]  /*01f0*/  IMAD.WIDE R12, R13, 0x4, R8.reuse ;  /* 0x000000040d0c7825 */ /* 0x100fe200078e0208 */
[----:B------:R-:W4:Y:S03]  /*0200*/  LDG.E R15, desc[UR8][R2.64] ;  /* 0x00000008020f7981 */ /* 0x000f26000c1e1900 */
[--C-:B------:R-:W-:Y:S01]  /*0210*/  IMAD.WIDE R6, R17, 0x4, R8.reuse ;  /* 0x0000000411067825 */ /* 0x100fe200078e0208 */
[----:B------:R-:W5:Y:S03]  /*0220*/  LDG.E R14, desc[UR8][R12.64] ;  /* 0x000000080c0e7981 */ /* 0x000f66000c1e1900 */
[----:B------:R-:W-:Y:S01]  /*0230*/  IMAD.WIDE R8, R25, 0x4, R8 ;  /* 0x0000000419087825 */ /* 0x000fe200078e0208 */
[----:B------:R-:W5:Y:S04]  /*0240*/  LDG.E R17, desc[UR8][R20.64] ;  /* 0x0000000814117981 */ /* 0x000f68000c1e1900 */
[----:B------:R0:W5:Y:S04]  /*0250*/  LDG.E R18, desc[UR8][R12.64+0x80] ;  /* 0x000080080c127981 */ /* 0x000168000c1e1900 */
[----:B------:R-:W5:Y:S04]  /*0260*/  LDG.E R16, desc[UR8][R6.64] ;  /* 0x0000000806107981 */ /* 0x000f68000c1e1900 */
[----:B------:R-:W5:Y:S04]  /*0270*/  LDG.E R22, desc[UR8][R6.64+0x80] ;  /* 0x0000800806167981 */ /* 0x000f68000c1e1900 */
[----:B------:R-:W5:Y:S04]  /*0280*/  LDG.E R24, desc[UR8][R4.64] ;  /* 0x0000000804187981 */ /* 0x000f68000c1e1900 */
[----:B------:R1:W5:Y:S04]  /*0290*/  LDG.E R28, desc[UR8][R4.64+0x80] ;  /* 0x00008008041c7981 */ /* 0x000368000c1e1900 */
[----:B------:R-:W5:Y:S04]  /*02a0*/  LDG.E R26, desc[UR8][R8.64] ;  /* 0x00000008081a7981 */ /* 0x000f68000c1e1900 */
[----:B------:R-:W5:Y:S01]  /*02b0*/  LDG.E R25, desc[UR8][R8.64+0x80] ;  /* 0x0000800808197981 */ /* 0x000f62000c1e1900 */
[----:B------:R-:W0:Y:S01]  /*02c0*/  S2UR UR7, SR_CgaCtaId ;  /* 0x00000000000779c3 */ /* 0x000e220000008800 */
[----:B------:R-:W-:-:S02]  /*02d0*/  UMOV UR4, 0x400 ;  /* 0x0000040000047882 */ /* 0x000fc40000000000 */
[----:B------:R-:W-:Y:S02]  /*02e0*/  UIADD3 UR5, UPT, UPT, UR4, 0x8000, URZ ;  /* 0x0000800004057890 */ /* 0x000fe4000fffe0ff */
[----:B------:R-:W-:Y:S02]  /*02f0*/  UIADD3 UR6, UPT, UPT, UR4, 0x4000, URZ ;  /* 0x0000400004067890 */ /* 0x000fe4000fffe0ff */
[----:B0-----:R-:W-:Y:S02]  /*0300*/  ULEA UR5, UR7, UR5, 0x18 ;  /* 0x0000000507057291 */ /* 0x001fe4000f8ec0ff */
[----:B------:R-:W-:Y:S02]  /*0310*/  ULEA UR4, UR7, UR4, 0x18 ;  /* 0x0000000407047291 */ /* 0x000fe4000f8ec0ff */
[----:B------:R-:W-:Y:S02]  /*0320*/  ULEA UR6, UR7, UR6, 0x18 ;  /* 0x0000000607067291 */ /* 0x000fe4000f8ec0ff */
[----:B------:R-:W-:-:S02]  /*0330*/  LEA R13, R11, UR5, 0x8 ;  /* 0x000000050b0d7c11 */ /* 0x000fc4000f8e40ff */
[C---:B-1----:R-:W-:Y:S02]  /*0340*/  LEA R5, R11.reuse, UR4, 0x8 ;  /* 0x000000040b057c11 */ /* 0x042fe4000f8e40ff */
[----:B------:R-:W-:Y:S01]  /*0350*/  LEA R11, R11, UR6, 0x8 ;  /* 0x000000060b0b7c11 */ /* 0x000fe2000f8e40ff */
[C---:B------:R-:W-:Y:S02]  /*0360*/  IMAD R0, R10.reuse, 0x4, R13 ;  /* 0x000000040a007824 */ /* 0x040fe400078e020d */
[C---:B------:R-:W-:Y:S02]  /*0370*/  IMAD R7, R10.reuse, 0x4, R5 ;  /* 0x000000040a077824 */ /* 0x040fe400078e0205 */
[C---:B------:R-:W-:Y:S01]  /*0380*/  IMAD R11, R10.reuse, 0x4, R11 ;  /* 0x000000040a0b7824 */ /* 0x040fe200078e020b */
[----:B------:R-:W-:Y:S01]  /*0390*/  LEA R10, R10, UR6, 0x2 ;  /* 0x000000060a0a7c11 */ /* 0x000fe2000f8e10ff */
[----:B------:R-:W-:Y:S01]  /*03a0*/  UMOV UR4, 0x2000 ;  /* 0x0000200000047882 */ /* 0x000fe20000000000 */
[----:B--2---:R-:W-:Y:S04]  /*03b0*/  STS [R0+0x80], R23 ;  /* 0x0000801700007388 */ /* 0x004fe80000000800 */
[----:B---3--:R-:W-:Y:S04]  /*03c0*/  STS [R0+0x2080], R19 ;  /* 0x0020801300007388 */ /* 0x008fe80000000800 */
[----:B----4-:R-:W-:Y:S04]  /*03d0*/  STS [R0], R15 ;  /* 0x0000000f00007388 */ /* 0x010fe80000000800 */
[----:B-----5:R-:W-:Y:S04]  /*03e0*/  STS [R0+0x2000], R17 ;  /* 0x0020001100007388 */ /* 0x020fe80000000800 */
[----:B------:R-:W-:Y:S04]  /*03f0*/  STS [R7], R14 ;  /* 0x0000000e07007388 */ /* 0x000fe80000000800 */
[----:B------:R-:W-:Y:S04]  /*0400*/  STS [R7+0x80], R18 ;  /* 0x0000801207007388 */ /* 0x000fe80000000800 */
[----:B------:R-:W-:Y:S04]  /*0410*/  STS [R7+0x2000], R16 ;  /* 0x0020001007007388 */ /* 0x000fe80000000800 */
[----:B------:R0:W-:Y:S04]  /*0420*/  STS [R7+0x2080], R22 ;  /* 0x0020801607007388 */ /* 0x0001e80000000800 */
[----:B------:R1:W-:Y:S04]  /*0430*/  STS [R11], R24 ;  /* 0x000000180b007388 */ /* 0x0003e80000000800 */
[----:B------:R1:W-:Y:S04]  /*0440*/  STS [R11+0x80], R28 ;  /* 0x0000801c0b007388 */ /* 0x0003e80000000800 */
[----:B------:R1:W-:Y:S04]  /*0450*/  STS [R11+0x2000], R26 ;  /* 0x0020001a0b007388 */ /* 0x0003e80000000800 */
[----:B------:R1:W-:Y:S01]  /*0460*/  STS [R11+0x2080], R25 ;  /* 0x002080190b007388 */ /* 0x0003e20000000800 */
[----:B------:R-:W-:Y:S06]  /*0470*/  BAR.SYNC.DEFER_BLOCKING 0x0 ;  /* 0x0000000000007b1d */ /* 0x000fec0000010000 */
[----:B------:R1:W2:Y:S04]  /*0480*/  LDS R17, [R0] ;  /* 0x0000000000117984 */ /* 0x0002a80000000800 */
[----:B------:R1:W3:Y:S04]  /*0490*/  LDS R13, [R0+0x2000] ;  /* 0x00200000000d7984 */ /* 0x0002e80000000800 */
[----:B------:R1:W4:Y:S04]  /*04a0*/  LDS R15, [R0+0x80] ;  /* 0x00008000000f7984 */ /* 0x0003280000000800 */
[----:B------:R1:W1:Y:S01]  /*04b0*/  LDS R19, [R0+0x2080] ;  /* 0x0020800000137984 */ /* 0x0002620000000800 */
[----:B0-----:R-:W-:-:S02]  /*04c0*/  VIADD R22, R5, 0x2000 ;  /* 0x0000200005167836 */ /* 0x001fc40000000000 */
[----:B------:R-:W-:-:S07]  /*04d0*/  VIADD R23, R10, 0x400 ;  /* 0x000004000a177836 */ /* 0x000fce0000000000 */
.L_x_0:
[----:B------:R-:W-:Y:S01]  /*04e0*/  LDS R16, [R23+-0x400] ;  /* 0xfffc000017107984 */ /* 0x000fe20000000800 */
[----:B------:R-:W-:-:S03]  /*04f0*/  UIADD3 UR4, UPT, UPT, UR4, 0x20, URZ ;  /* 0x0000002004047890 */ /* 0x000fc6000fffe0ff */
[----:B------:R-:W2:Y:S01]  /*0500*/  LDS.128 R4, [R22+-0x2000] ;  /* 0xffe0000016047984 */ /* 0x000ea20000000c00 */
[----:B------:R-:W-:-:S03]  /*0510*/  UISETP.NE.AND UP0, UPT, UR4, 0x2100, UPT ;  /* 0x000021000400788c */ /* 0x000fc6000bf05270 */
[----:B------:R-:W4:Y:S04]  /*0520*/  LDS R18, [R23+-0x380] ;  /* 0xfffc800017127984 */ /* 0x000f280000000800 */
[----:B-1----:R-:W3:Y:S04]  /*0530*/  LDS.128 R8, [R22] ;  /* 0x0000000016087984 */ /* 0x002ee80000000c00 */
[----:B------:R-:W0:Y:S04]  /*0540*/  LDS R12, [R23+-0x300] ;  /* 0xfffd0000170c7984 */ /* 0x000e280000000800 */
[----:B------:R-:W1:Y:S04]  /*0550*/  LDS R14, [R23+-0x280] ;  /* 0xfffd8000170e7984 */ /* 0x000e680000000800 */
[----:B------:R-:W5:Y:S04]  /*0560*/  LDS R27, [R23+-0x200] ;  /* 0xfffe0000171b7984 */ /* 0x000f680000000800 */
[----:B------:R-:W5:Y:S04]  /*0570*/  LDS R25, [R23+-0x180] ;  /* 0xfffe800017197984 */ /* 0x000f680000000800 */
[----:B------:R-:W5:Y:S01]  /*0580*/  LDS R24, [R23+-0x100] ;  /* 0xffff000017187984 */ /* 0x000f620000000800 */
[----:B--2---:R-:W-:-:S02]  /*0590*/  VIADDMNMX R17, R16, R4, R17, PT ;  /* 0x0000000410117246 */ /* 0x004fc40003800111 */
[----:B----4-:R-:W-:Y:S02]  /*05a0*/  VIADDMNMX R15, R18, R4, R15, PT ;  /* 0x00000004120f7246 */ /* 0x010fe4000380010f */
[----:B------:R-:W2:Y:S01]  /*05b0*/  LDS R4, [R23+-0x80] ;  /* 0xffff800017047984 */ /* 0x000ea20000000800 */
[----:B---3--:R-:W-:Y:S02]  /*05c0*/  VIADDMNMX R13, R16, R8, R13, PT ;  /* 0x00000008100d7246 */ /* 0x008fe4000380010d */
[----:B------:R-:W-:Y:S02]  /*05d0*/  VIADDMNMX R8, R8, R18, R19, PT ;  /* 0x0000001208087246 */ /* 0x000fe40003800113 */
[C---:B0-----:R-:W-:Y:S02]  /*05e0*/  VIADDMNMX R17, R12.reuse, R5, R17, PT ;  /* 0x000000050c117246 */ /* 0x041fe40003800111 */
[----:B------:R-:W-:Y:S02]  /*05f0*/  VIADDMNMX R13, R12, R9, R13, PT ;  /* 0x000000090c0d7246 */ /* 0x000fe4000380010d */
[----:B-1----:R-:W-:-:S02]  /*0600*/  VIADDMNMX R15, R14, R5, R15, PT ;  /* 0x000000050e0f7246 */ /* 0x002fc4000380010f */
[----:B------:R-:W-:Y:S01]  /*0610*/  VIADDMNMX R9, R9, R14, R8, PT ;  /* 0x0000000e09097246 */ /* 0x000fe20003800108 */
[----:B------:R-:W-:Y:S01]  /*0620*/  LDS R5, [R23] ;  /* 0x0000000017057984 */ /* 0x000fe20000000800 */
[C---:B-----5:R-:W-:Y:S02]  /*0630*/  VIADDMNMX R8, R27.reuse, R6, R17, PT ;  /* 0x000000061b087246 */ /* 0x060fe40003800111 */
[----:B------:R-:W-:Y:S01]  /*0640*/  VIADDMNMX R27, R27, R10, R13, PT ;  /* 0x0000000a1b1b7246 */ /* 0x000fe2000380010d */
[----:B------:R-:W-:Y:S01]  /*0650*/  LDS.128 R16, [R22+0x10] ;  /* 0x0000100016107984 */ /* 0x000fe20000000c00 */
[----:B------:R-:W-:Y:S02]  /*0660*/  VIADDMNMX R26, R25, R6, R15, PT ;  /* 0x00000006191a7246 */ /* 0x000fe4000380010f */
[----:B------:R-:W-:Y:S01]  /*0670*/  VIADDMNMX R10, R10, R25, R9, PT ;  /* 0x000000190a0a7246 */ /* 0x000fe20003800109 */
[----:B------:R0:W1:Y:S01]  /*0680*/  LDS.128 R12, [R22+-0x1ff0] ;  /* 0xffe01000160c7984 */ /* 0x0000620000000c00 */
[----:B------:R-:W-:-:S02]  /*0690*/  VIADDMNMX R6, R24, R7, R8, PT ;  /* 0x0000000718067246 */ /* 0x000fc40003800108 */
[----:B------:R-:W-:Y:S01]  /*06a0*/  VIADDMNMX R24, R24, R11, R27, PT ;  /* 0x0000000b18187246 */ /* 0x000fe2000380011b */
[----:B------:R-:W3:Y:S04]  /*06b0*/  LDS R9, [R23+0x80] ;  /* 0x0000800017097984 */ /* 0x000ee80000000800 */
[----:B------:R-:W4:Y:S01]  /*06c0*/  LDS R8, [R23+0x100] ;  /* 0x0001000017087984 */ /* 0x000f220000000800 */
[----:B0-----:R-:W-:-:S03]  /*06d0*/  VIADD R22, R22, 0x20 ;  /* 0x0000002016167836 */ /* 0x001fc60000000000 */
[----:B------:R-:W0:Y:S01]  /*06e0*/  LDS R25, [R23+0x200] ;  /* 0x0002000017197984 */ /* 0x000e220000000800 */
[----:B--2---:R-:W-:Y:S02]  /*06f0*/  VIADDMNMX R7, R4, R7, R26, PT ;  /* 0x0000000704077246 */ /* 0x004fe4000380011a */
[----:B------:R-:W-:Y:S02]  /*0700*/  VIADDMNMX R26, R11, R4, R10, PT ;  /* 0x000000040b1a7246 */ /* 0x000fe4000380010a */
[----:B------:R-:W2:Y:S04]  /*0710*/  LDS R10, [R23+0x180] ;  /* 0x00018000170a7984 */ /* 0x000ea80000000800 */
[----:B------:R-:W5:Y:S04]  /*0720*/  LDS R11, [R23+0x280] ;  /* 0x00028000170b7984 */ /* 0x000f680000000800 */
[----:B------:R-:W-:Y:S01]  /*0730*/  LDS R4, [R23+0x380] ;  /* 0x0003800017047984 */ /* 0x000fe20000000800 */
[----:B-1----:R-:W-:-:S02]  /*0740*/  VIADDMNMX R6, R5, R12, R6, PT ;  /* 0x0000000c05067246 */ /* 0x002fc40003800106 */
[----:B------:R-:W-:Y:S02]  /*0750*/  VIADDMNMX R5, R5, R16, R24, PT ;  /* 0x0000001005057246 */ /* 0x000fe40003800118 */
[----:B------:R1:W5:Y:S01]  /*0760*/  LDS R24, [R23+0x300] ;  /* 0x0003000017187984 */ /* 0x0003620000000800 */
[----:B---3--:R-:W-:Y:S02]  /*0770*/  VIADDMNMX R7, R9, R12, R7, PT ;  /* 0x0000000c09077246 */ /* 0x008fe40003800107 */
[----:B------:R-:W-:Y:S02]  /*0780*/  VIADDMNMX R26, R16, R9, R26, PT ;  /* 0x00000009101a7246 */ /* 0x000fe4000380011a */
[C---:B----4-:R-:W-:Y:S02]  /*0790*/  VIADDMNMX R6, R8.reuse, R13, R6, PT ;  /* 0x0000000d08067246 */ /* 0x050fe40003800106 */
[----:B------:R-:W-:Y:S01]  /*07a0*/  VIADDMNMX R5, R8, R17, R5, PT ;  /* 0x0000001108057246 */ /* 0x000fe20003800105 */
[----:B-1----:R-:W-:Y:S01]  /*07b0*/  VIADD R23, R23, 0x800 ;  /* 0x0000080017177836 */ /* 0x002fe20000000000 */
[----:B0-----:R-:W-:-:S02]  /*07c0*/  VIADDMNMX R6, R25, R14, R6, PT ;  /* 0x0000000e19067246 */ /* 0x001fc40003800106 */
[----:B------:R-:W-:Y:S02]  /*07d0*/  VIADDMNMX R5, R25, R18, R5, PT ;  /* 0x0000001219057246 */ /* 0x000fe40003800105 */
[----:B--2---:R-:W-:Y:S02]  /*07e0*/  VIADDMNMX R7, R10, R13, R7, PT ;  /* 0x0000000d0a077246 */ /* 0x004fe40003800107 */
[----:B------:R-:W-:Y:S02]  /*07f0*/  VIADDMNMX R26, R17, R10, R26, PT ;  /* 0x0000000a111a7246 */ /* 0x000fe4000380011a */
[----:B-----5:R-:W-:Y:S02]  /*0800*/  VIADDMNMX R7, R11, R14, R7, PT ;  /* 0x0000000e0b077246 */ /* 0x020fe40003800107 */
[----:B------:R-:W-:Y:S02]  /*0810*/  VIADDMNMX R26, R18, R11, R26, PT ;  /* 0x0000000b121a7246 */ /* 0x000fe4000380011a */
[----:B------:R-:W-:-:S02]  /*0820*/  VIADDMNMX R17, R24, R15, R6, PT ;  /* 0x0000000f18117246 */ /* 0x000fc40003800106 */
[----:B------:R-:W-:Y:S02]  /*0830*/  VIADDMNMX R13, R24, R19, R5, PT ;  /* 0x00000013180d7246 */ /* 0x000fe40003800105 */
[----:B------:R-:W-:Y:S02]  /*0840*/  VIADDMNMX R15, R4, R15, R7, PT ;  /* 0x0000000f040f7246 */ /* 0x000fe40003800107 */
[----:B------:R-:W-:Y:S01]  /*0850*/  VIADDMNMX R19, R19, R4, R26, PT ;  /* 0x0000000413137246 */ /* 0x000fe2000380011a */
[----:B------:R-:W-:Y:S06]  /*0860*/  BRA.U UP0, `(.L_x_0) ;  /* 0xfffffffd001c7547 */ /* 0x000fec000b83ffff */
[----:B------:R-:W-:Y:S04]  /*0870*/  STG.E desc[UR8][R2.64], R17 ;  /* 0x0000001102007986 */ /* 0x000fe8000c101908 */
[----:B------:R-:W-:Y:S04]  /*0880*/  STG.E desc[UR8][R20.64], R13 ;  /* 0x0000000d14007986 */ /* 0x000fe8000c101908 */
[----:B------:R-:W-:Y:S04]  /*0890*/  STG.E desc[UR8][R2.64+0x80], R15 ;  /* 0x0000800f02007986 */ /* 0x000fe8000c101908 */
[----:B------:R-:W-:Y:S04]  /*08a0*/  STS [R0], R17 ;  /* 0x0000001100007388 */ /* 0x000fe80000000800 */
[----:B------:R-:W-:Y:S04]  /*08b0*/  STS [R0+0x2000], R13 ;  /* 0x0020000d00007388 */ /* 0x000fe80000000800 */
[----:B------:R-:W-:Y:S04]  /*08c0*/  STS [R0+0x80], R15 ;  /* 0x0000800f00007388 */ /* 0x000fe80000000800 */
[----:B------:R-:W-:Y:S04]  /*08d0*/  STS [R0+0x2080], R19 ;  /* 0x0020801300007388 */ /* 0x000fe80000000800 */
[----:B------:R-:W-:Y:S01]  /*08e0*/  STG.E desc[UR8][R20.64+0x80], R19 ;  /* 0x0000801314007986 */ /* 0x000fe2000c101908 */
[----:B------:R-:W-:Y:S05]  /*08f0*/  EXIT ;  /* 0x000000000000794d */ /* 0x000fea0003800000 */
.L_x_1:
[----:B------:R-:W-:-:S00]  /*0900*/  BRA `(.L_x_1) ;  /* 0xfffffffc00fc7947 */ /* 0x000fc0000383ffff */
[----:B------:R-:W-:-:S00]  /*0910*/  NOP ;  /* 0x0000000000007918 */ /* 0x000fc00000000000 */
        /* <DEDUP_REMOVED lines=14> */
.L_x_6:


//--------------------- .text._Z6Phase2Piii       --------------------------
	.section	.text._Z6Phase2Piii,"ax",@progbits
	.align	128
        .global         _Z6Phase2Piii
        .type           _Z6Phase2Piii,@function
        .size           _Z6Phase2Piii,(.L_x_7 - _Z6Phase2Piii)
        .other          _Z6Phase2Piii,@"STO_CUDA_ENTRY STV_DEFAULT"
_Z6Phase2Piii:
.text._Z6Phase2Piii:
[----:B------:R-:W-:Y:S08]  /*0000*/  LDC R1, c[0x0][0x37c] ;  /* 0x0000df00ff017b82 */ /* 0x000ff00000000800 */
[----:B------:R-:W0:Y:S08]  /*0010*/  S2UR UR4, SR_CTAID.X ;  /* 0x00000000000479c3 */ /* 0x000e300000002500 */
[----:B------:R-:W0:Y:S02]  /*0020*/  LDC R2, c[0x0][0x388] ;  /* 0x0000e200ff027b82 */ /* 0x000e240000000800 */
[----:B0-----:R-:W-:-:S13]  /*0030*/  ISETP.NE.AND P0, PT, R2, UR4, PT ;  /* 0x0000000402007c0c */ /* 0x001fda000bf05270 */
[----:B------:R-:W-:Y:S05]  /*0040*/  @!P0 EXIT ;  /* 0x000000000000894d */ /* 0x000fea0003800000 */
[----:B------:R-:W0:Y:S01]  /*0050*/  S2R R0, SR_TID.X ;  /* 0x0000000000007919 */ /* 0x000e220000002100 */
[----:B------:R-:W1:Y:S01]  /*0060*/  LDC R7, c[0x0][0x38c] ;  /* 0x0000e300ff077b82 */ /* 0x000e620000000800 */
[----:B------:R-:W-:Y:S01]  /*0070*/  USHF.L.U32 UR4, UR4, 0x6, URZ ;  /* 0x0000000604047899 */ /* 0x000fe200080006ff */
[----:B------:R-:W-:Y:S01]  /*0080*/  IMAD.SHL.U32 R2, R2, 0x40, RZ ;  /* 0x0000004002027824 */ /* 0x000fe200078e00ff */
[----:B------:R-:W0:Y:S01]  /*0090*/  S2R R11, SR_TID.Y ;  /* 0x00000000000b7919 */ /* 0x000e220000002200 */
[----:B------:R-:W2:Y:S04]  /*00a0*/  LDCU.64 UR8, c[0x0][0x358] ;  /* 0x00006b00ff0877ac */ /* 0x000ea80008000a00 */
[----:B------:R-:W3:Y:S01]  /*00b0*/  LDC.64 R14, c[0x0][0x380] ;  /* 0x0000e000ff0e7b82 */ /* 0x000ee20000000a00 */
[----:B-1----:R-:W-:-:S02]  /*00c0*/  IMAD R3, R7, UR4, R2 ;  /* 0x0000000407037c24 */ /* 0x002fc4000f8e0202 */
[CC--:B------:R-:W-:Y:S02]  /*00d0*/  IMAD R5, R2.reuse, R7.reuse, UR4 ;  /* 0x0000000402057e24 */ /* 0x0c0fe4000f8e0207 */
[-C--:B------:R-:W-:Y:S02]  /*00e0*/  IMAD R17, R2, R7.reuse, R2 ;  /* 0x0000000702117224 */ /* 0x080fe400078e0202 */
[----:B0-----:R-:W-:-:S04]  /*00f0*/  IMAD R4, R11, R7, R0 ;  /* 0x000000070b047224 */ /* 0x001fc800078e0200 */
[--C-:B------:R-:W-:Y:S02]  /*0100*/  IMAD R2, R7, 0x20, R4.reuse ;  /* 0x0000002007027824 */ /* 0x100fe400078e0204 */
[C---:B------:R-:W-:Y:S02]  /*0110*/  IMAD.IADD R9, R3.reuse, 0x1, R4 ;  /* 0x0000000103097824 */ /* 0x040fe400078e0204 */
[C---:B------:R-:W-:Y:S02]  /*0120*/  IMAD.IADD R13, R4.reuse, 0x1, R5 ;  /* 0x00000001040d7824 */ /* 0x040fe400078e0205 */
[----:B------:R-:W-:Y:S02]  /*0130*/  IMAD.IADD R7, R3, 0x1, R2 ;  /* 0x0000000103077824 */ /* 0x000fe400078e0202 */
[----:B------:R-:W-:Y:S02]  /*0140*/  IMAD.IADD R19, R4, 0x1, R17 ;  /* 0x0000000104137824 */ /* 0x000fe400078e0211 */
        /* <DEDUP_REMOVED lines=13> */
[----:B------:R-:W5:Y:S04]  /*0220*/  LDG.E R22, desc[UR8][R2.64] ;  /* 0x0000000802167981 */ /* 0x000f68000c1e1900 */
[----:B------:R-:W5:Y:S04]  /*0230*/  LDG.E R20, desc[UR8][R4.64+0x80] ;  /* 0x0000800804147981 */ /* 0x000f68000c1e1900 */
[----:B------:R-:W5:Y:S04]  /*0240*/  LDG.E R18, desc[UR8][R2.64+0x80] ;  /* 0x0000800802127981 */ /* 0x000f68000c1e1900 */
[----:B------:R-:W5:Y:S04]  /*0250*/  LDG.E R16, desc[UR8][R12.64] ;  /* 0x000000080c107981 */ /* 0x000f68000c1e1900 */
[----:B------:R0:W5:Y:S04]  /*0260*/  LDG.E R26, desc[UR8][R12.64+0x80] ;  /* 0x000080080c1a7981 */ /* 0x000168000c1e1900 */
[----:B------:R-:W5:Y:S04]  /*0270*/  LDG.E R24, desc[UR8][R14.64] ;  /* 0x000000080e187981 */ /* 0x000f68000c1e1900 */
[----:B------:R1:W5:Y:S01]  /*0280*/  LDG.E R28, desc[UR8][R14.64+0x80] ;  /* 0x000080080e1c7981 */ /* 0x000362000c1e1900 */
        /* <DEDUP_REMOVED lines=8> */
[C---:B------:R-:W-:Y:S02]  /*0310*/  LEA R13, R11.reuse, UR6, 0x8 ;  /* 0x000000060b0d7c11 */ /* 0x040fe4000f8e40ff */
[C---:B-1----:R-:W-:Y:S01]  /*0320*/  LEA R15, R11.reuse, UR4, 0x8 ;  /* 0x000000040b0f7c11 */ /* 0x042fe2000f8e40ff */
[C---:B------:R-:W-:Y:S02]  /*0330*/  IMAD R10, R0.reuse, 0x4, R25 ;  /* 0x00000004000a7824 */ /* 0x040fe400078e0219 */
[C---:B------:R-:W-:Y:S02]  /*0340*/  IMAD R12, R0.reuse, 0x4, R13 ;  /* 0x00000004000c7824 */ /* 0x040fe400078e020d */
[C---:B------:R-:W-:Y:S01]  /*0350*/  IMAD R14, R0.reuse, 0x4, R15 ;  /* 0x00000004000e7824 */ /* 0x040fe200078e020f */
[----:B------:R-:W-:Y:S01]  /*0360*/  LEA R11, R11, 0x2000, 0x8 ;  /* 0x000020000b0b7811 */ /* 0x000fe200078e40ff */
[----:B--2---:R-:W-:Y:S04]  /*0370*/  STS [R10], R23 ;  /* 0x000000170a007388 */ /* 0x004fe80000000800 */
[----:B---3--:R-:W-:Y:S04]  /*0380*/  STS [R10+0x80], R17 ;  /* 0x000080110a007388 */ /* 0x008fe80000000800 */
[----:B----4-:R-:W-:Y:S04]  /*0390*/  STS [R10+0x2080], R21 ;  /* 0x002080150a007388 */ /* 0x010fe80000000800 */
[----:B-----5:R-:W-:Y:S04]  /*03a0*/  STS [R10+0x2000], R19 ;  /* 0x002000130a007388 */ /* 0x020fe80000000800 */
[----:B------:R-:W-:Y:S04]  /*03b0*/  STS [R12], R29 ;  /* 0x0000001d0c007388 */ /* 0x000fe80000000800 */
[----:B------:R-:W-:Y:S04]  /*03c0*/  STS [R12+0x2000], R22 ;  /* 0x002000160c007388 */ /* 0x000fe80000000800 */
[----:B------:R-:W-:Y:S04]  /*03d0*/  STS [R12+0x80], R20 ;  /* 0x000080140c007388 */ /* 0x000fe80000000800 */
[----:B------:R0:W-:Y:S04]  /*03e0*/  STS [R12+0x2080], R18 ;  /* 0x002080120c007388 */ /* 0x0001e80000000800 */
[----:B------:R1:W-:Y:S04]  /*03f0*/  STS [R14], R16 ;  /* 0x000000100e007388 */ /* 0x0003e80000000800 */
[----:B------:R-:W-:Y:S04]  /*0400*/  STS [R14+0x80], R26 ;  /* 0x0000801a0e007388 */ /* 0x000fe80000000800 */
[----:B------:R-:W-:Y:S04]  /*0410*/  STS [R14+0x2000], R24 ;  /* 0x002000180e007388 */ /* 0x000fe80000000800 */
[----:B------:R2:W-:Y:S01]  /*0420*/  STS [R14+0x2080], R28 ;  /* 0x0020801c0e007388 */ /* 0x0005e20000000800 */
[----:B------:R-:W-:Y:S06]  /*0430*/  BAR.SYNC.DEFER_BLOCKING 0x0 ;  /* 0x0000000000007b1d */ /* 0x000fec0000010000 */
[----:B------:R3:W4:Y:S04]  /*0440*/  LDS R27, [R10] ;  /* 0x000000000a1b7984 */ /* 0x0007280000000800 */
[----:B------:R3:W3:Y:S04]  /*0450*/  LDS R25, [R10+0x2000] ;  /* 0x002000000a197984 */ /* 0x0006e80000000800 */
[----:B------:R0:W3:Y:S04]  /*0460*/  LDS R23, [R10+0x80] ;  /* 0x000080000a177984 */ /* 0x0000e80000000800 */
[----:B------:R0:W3:Y:S04]  /*0470*/  LDS R21, [R10+0x2080] ;  /* 0x002080000a157984 */ /* 0x0000e80000000800 */
[----:B------:R0:W3:Y:S04]  /*0480*/  LDS R19, [R12] ;  /* 0x000000000c137984 */ /* 0x0000e80000000800 */
[----:B------:R0:W3:Y:S04]  /*0490*/  LDS R17, [R12+0x2000] ;  /* 0x002000000c117984 */ /* 0x0000e80000000800 */
[----:B------:R2:W3:Y:S04]  /*04a0*/  LDS R15, [R12+0x80] ;  /* 0x000080000c0f7984 */ /* 0x0004e80000000800 */
[----:B------:R3:W3:Y:S01]  /*04b0*/  LDS R13, [R12+0x2080] ;  /* 0x002080000c0d7984 */ /* 0x0006e20000000800 */
[----:B0-----:R-:W-:Y:S01]  /*04c0*/  LEA R18, R0, 0x200, 0x2 ;  /* 0x0000020000127811 */ /* 0x001fe200078e10ff */
[----:B-1----:R-:W-:-:S02]  /*04d0*/  VIADD R16, R11, UR4 ;  /* 0x000000040b107c36 */ /* 0x002fc40008000000 */
[----:B--2---:R-:W-:Y:S02]  /*04e0*/  VIADD R14, R11, UR5 ;  /* 0x000000050b0e7c36 */ /* 0x004fe40008000000 */
[C---:B------:R-:W-:Y:S02]  /*04f0*/  VIADD R11, R18.reuse, UR6 ;  /* 0x00000006120b7c36 */ /* 0x040fe40008000000 */
[----:B------:R-:W-:Y:S01]  /*0500*/  VIADD R0, R18, UR4 ;  /* 0x0000000412007c36 */ /* 0x000fe20008000000 */
[----:B------:R-:W-:-:S06]  /*0510*/  UMOV UR4, 0x2000 ;  /* 0x0000200000047882 */ /* 0x000fcc0000000000 */
.L_x_2:
[----:B------:R-:W-:Y:S01]  /*0520*/  LDS R18, [R14+-0x2000] ;  /* 0xffe000000e127984 */ /* 0x000fe20000000800 */
[----:B------:R-:W-:-:S03]  /*0530*/  UIADD3 UR4, UPT, UPT, UR4, 0x10, URZ ;  /* 0x0000001004047890 */ /* 0x000fc6000fffe0ff */
[----:B------:R-:W4:Y:S01]  /*0540*/  LDS R20, [R0+-0x200] ;  /* 0xfffe000000147984 */ /* 0x000f220000000800 */
[----:B------:R-:W-:Y:S01]  /*0550*/  UISETP.NE.AND UP0, UPT, UR4, 0x2100, UPT ;  /* 0x000021000400788c */ /* 0x000fe2000bf05270 */
[----:B----4-:R-:W-:-:S05]  /*0560*/  VIADDMNMX R27, R20, R18, R27, PT ;  /* 0x00000012141b7246 */ /* 0x010fca000380011b */
[----:B------:R-:W-:Y:S04]  /*0570*/  STS [R10], R27 ;  /* 0x0000001b0a007388 */ /* 0x000fe80000000800 */
[----:B------:R-:W3:Y:S02]  /*0580*/  LDS R18, [R14] ;  /* 0x000000000e127984 */ /* 0x000ee40000000800 */
[----:B---3--:R-:W-:-:S05]  /*0590*/  VIADDMNMX R25, R20, R18, R25, PT ;  /* 0x0000001214197246 */ /* 0x008fca0003800119 */
[----:B------:R-:W-:Y:S04]  /*05a0*/  STS [R10+0x2000], R25 ;  /* 0x002000190a007388 */ /* 0x000fe80000000800 */
[----:B------:R-:W-:Y:S04]  /*05b0*/  LDS R18, [R14+-0x2000] ;  /* 0xffe000000e127984 */ /* 0x000fe80000000800 */
[----:B0-----:R-:W0:Y:S02]  /*05c0*/  LDS R20, [R0+-0x180] ;  /* 0xfffe800000147984 */ /* 0x001e240000000800 */
[----:B0-----:R-:W-:-:S05]  /*05d0*/  VIADDMNMX R23, R20, R18, R23, PT ;  /* 0x0000001214177246 */ /* 0x001fca0003800117 */
[----:B------:R-:W-:Y:S04]  /*05e0*/  STS [R10+0x80], R23 ;  /* 0x000080170a007388 */ /* 0x000fe80000000800 */
[----:B------:R-:W0:Y:S02]  /*05f0*/  LDS R18, [R14] ;  /* 0x000000000e127984 */ /* 0x000e240000000800 */
[----:B0-----:R-:W-:-:S05]  /*0600*/  VIADDMNMX R21, R18, R20, R21, PT ;  /* 0x0000001412157246 */ /* 0x001fca0003800115 */
[----:B------:R-:W-:Y:S04]  /*0610*/  STS [R10+0x2080], R21 ;  /* 0x002080150a007388 */ /* 0x000fe80000000800 */
[----:B------:R-:W-:Y:S04]  /*0620*/  LDS R18, [R16+-0x2000] ;  /* 0xffe0000010127984 */ /* 0x000fe80000000800 */
[----:B------:R-:W0:Y:S02]  /*0630*/  LDS R20, [R11+-0x200] ;  /* 0xfffe00000b147984 */ /* 0x000e240000000800 */
[----:B0-----:R-:W-:-:S05]  /*0640*/  VIADDMNMX R19, R20, R18, R19, PT ;  /* 0x0000001214137246 */ /* 0x001fca0003800113 */
[----:B------:R-:W-:Y:S04]  /*0650*/  STS [R12], R19 ;  /* 0x000000130c007388 */ /* 0x000fe80000000800 */
[----:B------:R-:W-:Y:S04]  /*0660*/  LDS R20, [R16] ;  /* 0x0000000010147984 */ /* 0x000fe80000000800 */
[----:B------:R-:W0:Y:S02]  /*0670*/  LDS R22, [R11+-0x200] ;  /* 0xfffe00000b167984 */ /* 0x000e240000000800 */
[----:B0-----:R-:W-:-:S05]  /*0680*/  VIADDMNMX R17, R22, R20, R17, PT ;  /* 0x0000001416117246 */ /* 0x001fca0003800111 */
[----:B------:R-:W-:Y:S04]  /*0690*/  STS [R12+0x2000], R17 ;  /* 0x002000110c007388 */ /* 0x000fe80000000800 */
[----:B------:R-:W0:Y:S02]  /*06a0*/  LDS R22, [R11+-0x180] ;  /* 0xfffe80000b167984 */ /* 0x000e240000000800 */
[----:B0-----:R-:W-:-:S05]  /*06b0*/  VIADDMNMX R15, R22, R18, R15, PT ;  /* 0x00000012160f7246 */ /* 0x001fca000380010f */
[----:B------:R-:W-:Y:S04]  /*06c0*/  STS [R12+0x80], R15 ;  /* 0x0000800f0c007388 */ /* 0x000fe80000000800 */
[----:B------:R-:W0:Y:S02]  /*06d0*/  LDS R18, [R11+-0x180] ;  /* 0xfffe80000b127984 */ /* 0x000e240000000800 */
[----:B0-----:R-:W-:-:S05]  /*06e0*/  VIADDMNMX R13, R18, R20, R13, PT ;  /* 0x00000014120d7246 */ /* 0x001fca000380010d */
[----:B------:R-:W-:Y:S04]  /*06f0*/  STS [R12+0x2080], R13 ;  /* 0x0020800d0c007388 */ /* 0x000fe80000000800 */
[----:B------:R-:W-:Y:S04]  /*0700*/  LDS R18, [R14+-0x1ffc] ;  /* 0xffe004000e127984 */ /* 0x000fe80000000800 */
[----:B------:R-:W0:Y:S02]  /*0710*/  LDS R20, [R0+-0x100] ;  /* 0xffff000000147984 */ /* 0x000e240000000800 */
[----:B0-----:R-:W-:-:S05]  /*0720*/  VIADDMNMX R27, R20, R18, R27, PT ;  /* 0x00000012141b7246 */ /* 0x001fca000380011b */
[----:B------:R-:W-:Y:S04]  /*0730*/  STS [R10], R27 ;  /* 0x0000001b0a007388 */ /* 0x000fe80000000800 */
[----:B------:R-:W0:Y:S02]  /*0740*/  LDS R18, [R14+0x4] ;  /* 0x000004000e127984 */ /* 0x000e240000000800 */
[----:B0-----:R-:W-:-:S05]  /*0750*/  VIADDMNMX R25, R20, R18, R25, PT ;  /* 0x0000001214197246 */ /* 0x001fca0003800119 */
[----:B------:R-:W-:Y:S04]  /*0760*/  STS [R10+0x2000], R25 ;  /* 0x002000190a007388 */ /* 0x000fe80000000800 */
[----:B------:R-:W-:Y:S04]  /*0770*/  LDS R18, [R14+-0x1ffc] ;  /* 0xffe004000e127984 */ /* 0x000fe80000000800 */
[----:B------:R-:W0:Y:S02]  /*0780*/  LDS R20, [R0+-0x80] ;  /* 0xffff800000147984 */ /* 0x000e240000000800 */
[----:B0-----:R-:W-:-:S05]  /*0790*/  VIADDMNMX R23, R20, R18, R23, PT ;  /* 0x0000001214177246 */ /* 0x001fca0003800117 */
[----:B------:R-:W-:Y:S04]  /*07a0*/  STS [R10+0x80], R23 ;  /* 0x000080170a007388 */ /* 0x000fe80000000800 */
[----:B------:R-:W0:Y:S02]  /*07b0*/  LDS R18, [R14+0x4] ;  /* 0x000004000e127984 */ /* 0x000e240000000800 */
[----:B0-----:R-:W-:-:S05]  /*07c0*/  VIADDMNMX R21, R18, R20, R21, PT ;  /* 0x0000001412157246 */ /* 0x001fca0003800115 */
[----:B------:R-:W-:Y:S04]  /*07d0*/  STS [R10+0x2080], R21 ;  /* 0x002080150a007388 */ /* 0x000fe80000000800 */
[----:B------:R-:W-:Y:S04]  /*07e0*/  LDS R18, [R16+-0x1ffc] ;  /* 0xffe0040010127984 */ /* 0x000fe80000000800 */
[----:B------:R-:W0:Y:S02]  /*07f0*/  LDS R20, [R11+-0x100] ;  /* 0xffff00000b147984 */ /* 0x000e240000000800 */
[----:B0-----:R-:W-:-:S05]  /*0800*/  VIADDMNMX R19, R20, R18, R19, PT ;  /* 0x0000001214137246 */ /* 0x001fca0003800113 */
[----:B------:R-:W-:Y:S04]  /*0810*/  STS [R12], R19 ;  /* 0x000000130c007388 */ /* 0x000fe80000000800 */
[----:B------:R-:W-:Y:S04]  /*0820*/  LDS R20, [R16+0x4] ;  /* 0x0000040010147984 */ /* 0x000fe80000000800 */
        /* <DEDUP_REMOVED lines=10> */
[----:B------:R-:W0:Y:S02]  /*08d0*/  LDS R20, [R0] ;  /* 0x0000000000147984 */ /* 0x000e240000000800 */
[----:B0-----:R-:W-:-:S05]  /*08e0*/  VIADDMNMX R27, R20, R18, R27, PT ;  /* 0x00000012141b7246 */ /* 0x001fca000380011b */
[----:B------:R-:W-:Y:S04]  /*08f0*/  STS [R10], R27 ;  /* 0x0000001b0a007388 */ /* 0x000fe80000000800 */
[----:B------:R-:W0:Y:S02]  /*0900*/  LDS R18, [R14+0x8] ;  /* 0x000008000e127984 */ /* 0x000e240000000800 */
[----:B0-----:R-:W-:-:S05]  /*0910*/  VIADDMNMX R25, R20, R18, R25, PT ;  /* 0x0000001214197246 */ /* 0x001fca0003800119 */
[----:B------:R-:W-:Y:S04]  /*0920*/  STS [R10+0x2000], R25 ;  /* 0x002000190a007388 */ /* 0x000fe80000000800 */
[----:B------:R-:W-:Y:S04]  /*0930*/  LDS R18, [R14+-0x1ff8] ;  /* 0xffe008000e127984 */ /* 0x000fe80000000800 */
[----:B------:R-:W0:Y:S02]  /*0940*/  LDS R20, [R0+0x80] ;  /* 0x0000800000147984 */ /* 0x000e240000000800 */
[----:B0-----:R-:W-:-:S05]  /*0950*/  VIADDMNMX R23, R20, R18, R23, PT ;  /* 0x0000001214177246 */ /* 0x001fca0003800117 */
[----:B------:R-:W-:Y:S04]  /*0960*/  STS [R10+0x80], R23 ;  /* 0x000080170a007388 */ /* 0x000fe80000000800 */
[----:B------:R-:W0:Y:S02]  /*0970*/  LDS R18, [R14+0x8] ;  /* 0x000008000e127984 */ /* 0x000e240000000800 */
[----:B0-----:R-:W-:-:S05]  /*0980*/  VIADDMNMX R21, R18, R20, R21, PT ;  /* 0x0000001412157246 */ /* 0x001fca0003800115 */
[----:B------:R-:W-:Y:S04]  /*0990*/  STS [R10+0x2080], R21 ;  /* 0x002080150a007388 */ /* 0x000fe80000000800 */
[----:B------:R-:W-:Y:S04]  /*09a0*/  LDS R18, [R16+-0x1ff8] ;  /* 0xffe0080010127984 */ /* 0x000fe80000000800 */
[----:B------:R-:W0:Y:S02]  /*09b0*/  LDS R20, [R11] ;  /* 0x000000000b147984 */ /* 0x000e240000000800 */
[----:B0-----:R-:W-:-:S05]  /*09c0*/  VIADDMNMX R19, R20, R18, R19, PT ;  /* 0x0000001214137246 */ /* 0x001fca0003800113 */
[----:B------:R-:W-:Y:S04]  /*09d0*/  STS [R12], R19 ;  /* 0x000000130c007388 */ /* 0x000fe80000000800 */
[----:B------:R-:W-:Y:S04]  /*09e0*/  LDS R20, [R16+0x8] ;  /* 0x0000080010147984 */ /* 0x000fe80000000800 */
[----:B------:R-:W0:Y:S02]  /*09f0*/  LDS R22, [R11] ;  /* 0x000000000b167984 */ /* 0x000e240000000800 */
[----:B0-----:R-:W-:-:S05]  /*0a00*/  VIADDMNMX R17, R22, R20, R17, PT ;  /* 0x0000001416117246 */ /* 0x001fca0003800111 */
[----:B------:R-:W-:Y:S04]  /*0a10*/  STS [R12+0x2000], R17 ;  /* 0x002000110c007388 */ /* 0x000fe80000000800 */
[----:B------:R-:W0:Y:S02]  /*0a20*/  LDS R22, [R11+0x80] ;  /* 0x000080000b167984 */ /* 0x000e240000000800 */
[----:B0-----:R-:W-:-:S05]  /*0a30*/  VIADDMNMX R15, R22, R18, R15, PT ;  /* 0x00000012160f7246 */ /* 0x001fca000380010f */
[----:B------:R-:W-:Y:S04]  /*0a40*/  STS [R12+0x80], R15 ;  /* 0x0000800f0c007388 */ /* 0x000fe80000000800 */
[----:B------:R-:W0:Y:S02]  /*0a50*/  LDS R18, [R11+0x80] ;  /* 0x000080000b127984 */ /* 0x000e240000000800 */
[----:B0-----:R-:W-:-:S05]  /*0a60*/  VIADDMNMX R13, R18, R20, R13, PT ;  /* 0x00000014120d7246 */ /* 0x001fca000380010d */
[----:B------:R-:W-:Y:S04]  /*0a70*/  STS [R12+0x2080], R13 ;  /* 0x0020800d0c007388 */ /* 0x000fe80000000800 */
[----:B------:R-:W-:Y:S04]  /*0a80*/  LDS R18, [R14+-0x1ff4] ;  /* 0xffe00c000e127984 */ /* 0x000fe80000000800 */
[----:B------:R-:W0:Y:S02]  /*0a90*/  LDS R20, [R0+0x100] ;  /* 0x0001000000147984 */ /* 0x000e240000000800 */
[----:B0-----:R-:W-:-:S05]  /*0aa0*/  VIADDMNMX R27, R20, R18, R27, PT ;  /* 0x00000012141b7246 */ /* 0x001fca000380011b */
[----:B------:R-:W-:Y:S04]  /*0ab0*/  STS [R10], R27 ;  /* 0x0000001b0a007388 */ /* 0x000fe80000000800 */
[----:B------:R-:W0:Y:S02]  /*0ac0*/  LDS R18, [R14+0xc] ;  /* 0x00000c000e127984 */ /* 0x000e240000000800 */
[----:B0-----:R-:W-:-:S05]  /*0ad0*/  VIADDMNMX R25, R20, R18, R25, PT ;  /* 0x0000001214197246 */ /* 0x001fca0003800119 */
[----:B------:R-:W-:Y:S04]  /*0ae0*/  STS [R10+0x2000], R25 ;  /* 0x002000190a007388 */ /* 0x000fe80000000800 */
[----:B------:R-:W-:Y:S04]  /*0af0*/  LDS R18, [R14+-0x1ff4] ;  /* 0xffe00c000e127984 */ /* 0x000fe80000000800 */
[----:B------:R0:W1:Y:S02]  /*0b00*/  LDS R20, [R0+0x180] ;  /* 0x0001800000147984 */ /* 0x0000640000000800 */
[----:B0-----:R-:W-:Y:S01]  /*0b10*/  VIADD R0, R0, 0x400 ;  /* 0x0000040000007836 */ /* 0x001fe20000000000 */
[----:B-1----:R-:W-:-:S05]  /*0b20*/  VIADDMNMX R23, R20, R18, R23, PT ;  /* 0x0000001214177246 */ /* 0x002fca0003800117 */
[----:B------:R-:W-:Y:S04]  /*0b30*/  STS [R10+0x80], R23 ;  /* 0x000080170a007388 */ /* 0x000fe80000000800 */
[----:B------:R0:W1:Y:S02]  /*0b40*/  LDS R18, [R14+0xc] ;  /* 0x00000c000e127984 */ /* 0x0000640000000800 */
[----:B0-----:R-:W-:Y:S01]  /*0b50*/  VIADD R14, R14, 0x10 ;  /* 0x000000100e0e7836 */ /* 0x001fe20000000000 */
[----:B-1----:R-:W-:-:S05]  /*0b60*/  VIADDMNMX R21, R18, R20, R21, PT ;  /* 0x0000001412157246 */ /* 0x002fca0003800115 */
[----:B------:R-:W-:Y:S04]  /*0b70*/  STS [R10+0x2080], R21 ;  /* 0x002080150a007388 */ /* 0x000fe80000000800 */
[----:B------:R-:W-:Y:S04]  /*0b80*/  LDS R18, [R16+-0x1ff4] ;  /* 0xffe00c0010127984 */ /* 0x000fe80000000800 */
[----:B------:R-:W0:Y:S02]  /*0b90*/  LDS R20, [R11+0x100] ;  /* 0x000100000b147984 */ /* 0x000e240000000800 */
[----:B0-----:R-:W-:-:S05]  /*0ba0*/  VIADDMNMX R19, R20, R18, R19, PT ;  /* 0x0000001214137246 */ /* 0x001fca0003800113 */
[----:B------:R-:W-:Y:S04]  /*0bb0*/  STS [R12], R19 ;  /* 0x000000130c007388 */ /* 0x000fe80000000800 */
[----:B------:R0:W-:Y:S04]  /*0bc0*/  LDS R20, [R16+0xc] ;  /* 0x00000c0010147984 */ /* 0x0001e80000000800 */
[----:B------:R-:W1:Y:S01]  /*0bd0*/  LDS R22, [R11+0x100] ;  /* 0x000100000b167984 */ /* 0x000e620000000800 */
[----:B0-----:R-:W-:Y:S01]  /*0be0*/  VIADD R16, R16, 0x10 ;  /* 0x0000001010107836 */ /* 0x001fe20000000000 */
[----:B-1----:R-:W-:-:S05]  /*0bf0*/  VIADDMNMX R17, R22, R20, R17, PT ;  /* 0x0000001416117246 */ /* 0x002fca0003800111 */
[----:B------:R-:W-:Y:S04]  /*0c00*/  STS [R12+0x2000], R17 ;  /* 0x002000110c007388 */ /* 0x000fe80000000800 */
[----:B------:R-:W0:Y:S02]  /*0c10*/  LDS R22, [R11+0x180] ;  /* 0x000180000b167984 */ /* 0x000e240000000800 */
[----:B0-----:R-:W-:-:S05]  /*0c20*/  VIADDMNMX R15, R22, R18, R15, PT ;  /* 0x00000012160f7246 */ /* 0x001fca000380010f */
[----:B------:R-:W-:Y:S04]  /*0c30*/  STS [R12+0x80], R15 ;  /* 0x0000800f0c007388 */ /* 0x000fe80000000800 */
[----:B------:R0:W1:Y:S02]  /*0c40*/  LDS R18, [R11+0x180] ;  /* 0x000180000b127984 */ /* 0x0000640000000800 */
[----:B0-----:R-:W-:Y:S01]  /*0c50*/  VIADD R11, R11, 0x400 ;  /* 0x000004000b0b7836 */ /* 0x001fe20000000000 */
[----:B-1----:R-:W-:-:S05]  /*0c60*/  VIADDMNMX R13, R18, R20, R13, PT ;  /* 0x00000014120d7246 */ /* 0x002fca000380010d */
[----:B------:R0:W-:Y:S01]  /*0c70*/  STS [R12+0x2080], R13 ;  /* 0x0020800d0c007388 */ /* 0x0001e20000000800 */
[----:B------:R-:W-:Y:S05]  /*0c80*/  BRA.U UP0, `(.L_x_2) ;  /* 0xfffffff900247547 */ /* 0x000fea000b83ffff */
[----:B------:R-:W-:Y:S04]  /*0c90*/  STG.E desc[UR8][R8.64], R27 ;  /* 0x0000001b08007986 */ /* 0x000fe8000c101908 */
[----:B------:R-:W-:Y:S04]  /*0ca0*/  STG.E desc[UR8][R6.64], R25 ;  /* 0x0000001906007986 */ /* 0x000fe8000c101908 */
[----:B------:R-:W-:Y:S04]  /*0cb0*/  STG.E desc[UR8][R8.64+0x80], R23 ;  /* 0x0000801708007986 */ /* 0x000fe8000c101908 */
[----:B------:R-:W-:Y:S04]  /*0cc0*/  STG.E desc[UR8][R6.64+0x80], R21 ;  /* 0x0000801506007986 */ /* 0x000fe8000c101908 */
[----:B------:R-:W-:Y:S04]  /*0cd0*/  STG.E desc[UR8][R4.64], R19 ;  /* 0x0000001304007986 */ /* 0x000fe8000c101908 */
[----:B------:R-:W-:Y:S04]  /*0ce0*/  STG.E desc[UR8][R2.64], R17 ;  /* 0x0000001102007986 */ /* 0x000fe8000c101908 */
[----:B------:R-:W-:Y:S04]  /*0cf0*/  STG.E desc[UR8][R4.64+0x80], R15 ;  /* 0x0000800f04007986 */ /* 0x000fe8000c101908 */
[----:B------:R-:W-:Y:S01]  /*0d00*/  STG.E desc[UR8][R2.64+0x80], R13 ;  /* 0x0000800d02007986 */ /* 0x000fe2000c101908 */
[----:B------:R-:W-:Y:S05]  /*0d10*/  EXIT ;  /* 0x000000000000794d */ /* 0x000fea0003800000 */
.L_x_3:
        /* <DEDUP_REMOVED lines=14> */
.L_x_7:


//--------------------- .text._Z6Phase1Piii       --------------------------
	.section	.text._Z6Phase1Piii,"ax",@progbits
	.align	128
        .global         _Z6Phase1Piii
        .type           _Z6Phase1Piii,@function
        .size           _Z6Phase1Piii,(.L_x_8 - _Z6Phase1Piii)
        .other          _Z6Phase1Piii,@"STO_CUDA_ENTRY STV_DEFAULT"
_Z6Phase1Piii:
.text._Z6Phase1Piii:
[----:B------:R-:W-:Y:S01]  /*0000*/  LDC R1, c[0x0][0x37c] ;  /* 0x0000df00ff017b82 */ /* 0x000fe20000000800 */
[----:B------:R-:W0:Y:S07]  /*0010*/  S2R R6, SR_TID.Y ;  /* 0x0000000000067919 */ /* 0x000e2e0000002200 */
[----:B------:R-:W1:Y:S01]  /*0020*/  LDC.64 R8, c[0x0][0x388] ;  /* 0x0000e200ff087b82 */ /* 0x000e620000000a00 */
[----:B------:R-:W2:Y:S01]  /*0030*/  LDCU.64 UR6, c[0x0][0x358] ;  /* 0x00006b00ff0677ac */ /* 0x000ea20008000a00 */
[----:B------:R-:W0:Y:S06]  /*0040*/  S2R R17, SR_TID.X ;  /* 0x0000000000117919 */ /* 0x000e2c0000002100 */
[----:B------:R-:W3:Y:S01]  /*0050*/  LDC.64 R4, c[0x0][0x380] ;  /* 0x0000e000ff047b82 */ /* 0x000ee20000000a00 */
[----:B-1----:R-:W-:-:S02]  /*0060*/  IMAD R0, R8, R9, R8 ;  /* 0x0000000908007224 */ /* 0x002fc400078e0208 */
[----:B0-----:R-:W-:-:S04]  /*0070*/  IMAD R3, R6, R9, R17 ;  /* 0x0000000906037224 */ /* 0x001fc800078e0211 */
[----:B------:R-:W-:-:S04]  /*0080*/  IMAD R3, R0, 0x40, R3 ;  /* 0x0000004000037824 */ /* 0x000fc800078e0203 */
[----:B------:R-:W-:Y:S02]  /*0090*/  IMAD R7, R9, 0x20, R3 ;  /* 0x0000002009077824 */ /* 0x000fe400078e0203 */
[----:B---3--:R-:W-:-:S04]  /*00a0*/  IMAD.WIDE R2, R3, 0x4, R4 ;  /* 0x0000000403027825 */ /* 0x008fc800078e0204 */
[----:B------:R-:W-:Y:S01]  /*00b0*/  IMAD.WIDE R4, R7, 0x4, R4 ;  /* 0x0000000407047825 */ /* 0x000fe200078e0204 */
[----:B--2---:R-:W2:Y:S04]  /*00c0*/  LDG.E R9, desc[UR6][R2.64] ;  /* 0x0000000602097981 */ /* 0x004ea8000c1e1900 */
[----:B------:R-:W3:Y:S04]  /*00d0*/  LDG.E R11, desc[UR6][R4.64] ;  /* 0x00000006040b7981 */ /* 0x000ee8000c1e1900 */
[----:B------:R-:W4:Y:S04]  /*00e0*/  LDG.E R13, desc[UR6][R2.64+0x80] ;  /* 0x00008006020d7981 */ /* 0x000f28000c1e1900 */
[----:B------:R-:W5:Y:S01]  /*00f0*/  LDG.E R15, desc[UR6][R4.64+0x80] ;  /* 0x00008006040f7981 */ /* 0x000f62000c1e1900 */
[----:B------:R-:W0:Y:S01]  /*0100*/  S2UR UR5, SR_CgaCtaId ;  /* 0x00000000000579c3 */ /* 0x000e220000008800 */
[----:B------:R-:W-:-:S02]  /*0110*/  UMOV UR4, 0x400 ;  /* 0x0000040000047882 */ /* 0x000fc40000000000 */
[----:B0-----:R-:W-:-:S06]  /*0120*/  ULEA UR4, UR5, UR4, 0x18 ;  /* 0x0000000405047291 */ /* 0x001fcc000f8ec0ff */
[----:B------:R-:W-:Y:S02]  /*0130*/  LEA R6, R6, UR4, 0x8 ;  /* 0x0000000406067c11 */ /* 0x000fe4000f8e40ff */
[C---:B------:R-:W-:Y:S01]  /*0140*/  LEA R7, R17.reuse, UR4, 0x2 ;  /* 0x0000000411077c11 */ /* 0x040fe2000f8e10ff */
[----:B------:R-:W-:Y:S02]  /*0150*/  UMOV UR4, 0x2000 ;  /* 0x0000200000047882 */ /* 0x000fe40000000000 */
[----:B------:R-:W-:Y:S02]  /*0160*/  IMAD R0, R17, 0x4, R6 ;  /* 0x0000000411007824 */ /* 0x000fe400078e0206 */
[----:B------:R-:W-:Y:S02]  /*0170*/  VIADD R6, R6, 0x2000 ;  /* 0x0000200006067836 */ /* 0x000fe40000000000 */
[----:B------:R-:W-:Y:S01]  /*0180*/  VIADD R7, R7, 0x200 ;  /* 0x0000020007077836 */ /* 0x000fe20000000000 */
[----:B--2---:R0:W-:Y:S04]  /*0190*/  STS [R0], R9 ;  /* 0x0000000900007388 */ /* 0x0041e80000000800 */
[----:B---3--:R0:W-:Y:S04]  /*01a0*/  STS [R0+0x2000], R11 ;  /* 0x0020000b00007388 */ /* 0x0081e80000000800 */
[----:B----4-:R0:W-:Y:S04]  /*01b0*/  STS [R0+0x80], R13 ;  /* 0x0000800d00007388 */ /* 0x0101e80000000800 */
[----:B-----5:R0:W-:Y:S01]  /*01c0*/  STS [R0+0x2080], R15 ;  /* 0x0020800f00007388 */ /* 0x0201e20000000800 */
[----:B------:R-:W-:Y:S06]  /*01d0*/  BAR.SYNC.DEFER_BLOCKING 0x0 ;  /* 0x0000000000007b1d */ /* 0x000fec0000010000 */
.L_x_4:
[----:B------:R-:W-:Y:S01]  /*01e0*/  LDS R8, [R0] ;  /* 0x0000000000087984 */ /* 0x000fe20000000800 */
[----:B------:R-:W-:-:S03]  /*01f0*/  UIADD3 UR4, UPT, UPT, UR4, 0x10, URZ ;  /* 0x0000001004047890 */ /* 0x000fc6000fffe0ff */
[----:B01----:R-:W-:Y:S01]  /*0200*/  LDS R9, [R6+-0x2000] ;  /* 0xffe0000006097984 */ /* 0x003fe20000000800 */
[----:B------:R-:W-:-:S03]  /*0210*/  UISETP.NE.AND UP0, UPT, UR4, 0x2100, UPT ;  /* 0x000021000400788c */ /* 0x000fc6000bf05270 */
[----:B------:R-:W0:Y:S02]  /*0220*/  LDS R10, [R7+-0x200] ;  /* 0xfffe0000070a7984 */ /* 0x000e240000000800 */
[----:B0-----:R-:W-:Y:S02]  /*0230*/  VIADDMNMX R9, R10, R9, R8, PT ;  /* 0x000000090a097246 */ /* 0x001fe40003800108 */
[----:B------:R-:W-:Y:S04]  /*0240*/  LDS R8, [R0+0x2000] ;  /* 0x0020000000087984 */ /* 0x000fe80000000800 */
[----:B------:R-:W-:Y:S04]  /*0250*/  STS [R0], R9 ;  /* 0x0000000900007388 */ /* 0x000fe80000000800 */
[----:B------:R-:W-:Y:S04]  /*0260*/  LDS R11, [R6] ;  /* 0x00000000060b7984 */ /* 0x000fe80000000800 */
[----:B------:R-:W0:Y:S02]  /*0270*/  LDS R10, [R7+-0x200] ;  /* 0xfffe0000070a7984 */ /* 0x000e240000000800 */
[----:B0-----:R-:W-:-:S02]  /*0280*/  VIADDMNMX R11, R10, R11, R8, PT ;  /* 0x0000000b0a0b7246 */ /* 0x001fc40003800108 */
[----:B------:R-:W-:Y:S04]  /*0290*/  LDS R8, [R0+0x80] ;  /* 0x0000800000087984 */ /* 0x000fe80000000800 */
[----:B------:R-:W-:Y:S04]  /*02a0*/  STS [R0+0x2000], R11 ;  /* 0x0020000b00007388 */ /* 0x000fe80000000800 */
[----:B------:R-:W-:Y:S04]  /*02b0*/  LDS R13, [R6+-0x2000] ;  /* 0xffe00000060d7984 */ /* 0x000fe80000000800 */
[----:B------:R-:W0:Y:S02]  /*02c0*/  LDS R10, [R7+-0x180] ;  /* 0xfffe8000070a7984 */ /* 0x000e240000000800 */
[----:B0-----:R-:W-:-:S02]  /*02d0*/  VIADDMNMX R13, R10, R13, R8, PT ;  /* 0x0000000d0a0d7246 */ /* 0x001fc40003800108 */
[----:B------:R-:W-:Y:S04]  /*02e0*/  LDS R8, [R0+0x2080] ;  /* 0x0020800000087984 */ /* 0x000fe80000000800 */
[----:B------:R-:W-:Y:S04]  /*02f0*/  STS [R0+0x80], R13 ;  /* 0x0000800d00007388 */ /* 0x000fe80000000800 */
[----:B------:R-:W-:Y:S04]  /*0300*/  LDS R9, [R6] ;  /* 0x0000000006097984 */ /* 0x000fe80000000800 */
[----:B------:R-:W0:Y:S02]  /*0310*/  LDS R10, [R7+-0x180] ;  /* 0xfffe8000070a7984 */ /* 0x000e240000000800 */
[----:B0-----:R-:W-:-:S05]  /*0320*/  VIADDMNMX R9, R10, R9, R8, PT ;  /* 0x000000090a097246 */ /* 0x001fca0003800108 */
[----:B------:R-:W-:Y:S01]  /*0330*/  STS [R0+0x2080], R9 ;  /* 0x0020800900007388 */ /* 0x000fe20000000800 */
[----:B------:R-:W-:Y:S06]  /*0340*/  BAR.SYNC.DEFER_BLOCKING 0x0 ;  /* 0x0000000000007b1d */ /* 0x000fec0000010000 */
[----:B------:R-:W-:Y:S04]  /*0350*/  LDS R8, [R0] ;  /* 0x0000000000087984 */ /* 0x000fe80000000800 */
[----:B------:R-:W-:Y:S04]  /*0360*/  LDS R11, [R6+-0x1ffc] ;  /* 0xffe00400060b7984 */ /* 0x000fe80000000800 */
[----:B------:R-:W0:Y:S02]  /*0370*/  LDS R10, [R7+-0x100] ;  /* 0xffff0000070a7984 */ /* 0x000e240000000800 */
[----:B0-----:R-:W-:-:S02]  /*0380*/  VIADDMNMX R11, R10, R11, R8, PT ;  /* 0x0000000b0a0b7246 */ /* 0x001fc40003800108 */
[----:B------:R-:W-:Y:S04]  /*0390*/  LDS R8, [R0+0x2000] ;  /* 0x0020000000087984 */ /* 0x000fe80000000800 */
[----:B------:R-:W-:Y:S04]  /*03a0*/  STS [R0], R11 ;  /* 0x0000000b00007388 */ /* 0x000fe80000000800 */
[----:B------:R-:W-:Y:S04]  /*03b0*/  LDS R13, [R6+0x4] ;  /* 0x00000400060d7984 */ /* 0x000fe80000000800 */
        /* <DEDUP_REMOVED lines=9> */
[----:B------:R-:W-:Y:S04]  /*0450*/  LDS R11, [R6+0x4] ;  /* 0x00000400060b7984 */ /* 0x000fe80000000800 */
[----:B------:R-:W0:Y:S02]  /*0460*/  LDS R10, [R7+-0x80] ;  /* 0xffff8000070a7984 */ /* 0x000e240000000800 */
[----:B0-----:R-:W-:-:S05]  /*0470*/  VIADDMNMX R11, R10, R11, R8, PT ;  /* 0x0000000b0a0b7246 */ /* 0x001fca0003800108 */
[----:B------:R-:W-:Y:S01]  /*0480*/  STS [R0+0x2080], R11 ;  /* 0x0020800b00007388 */ /* 0x000fe20000000800 */
[----:B------:R-:W-:Y:S06]  /*0490*/  BAR.SYNC.DEFER_BLOCKING 0x0 ;  /* 0x0000000000007b1d */ /* 0x000fec0000010000 */
[----:B------:R-:W-:Y:S04]  /*04a0*/  LDS R8, [R0] ;  /* 0x0000000000087984 */ /* 0x000fe80000000800 */
[----:B------:R-:W-:Y:S04]  /*04b0*/  LDS R13, [R6+-0x1ff8] ;  /* 0xffe00800060d7984 */ /* 0x000fe80000000800 */
[----:B------:R-:W0:Y:S02]  /*04c0*/  LDS R10, [R7] ;  /* 0x00000000070a7984 */ /* 0x000e240000000800 */
[----:B0-----:R-:W-:-:S02]  /*04d0*/  VIADDMNMX R13, R10, R13, R8, PT ;  /* 0x0000000d0a0d7246 */ /* 0x001fc40003800108 */
[----:B------:R-:W-:Y:S04]  /*04e0*/  LDS R8, [R0+0x2000] ;  /* 0x0020000000087984 */ /* 0x000fe80000000800 */
[----:B------:R-:W-:Y:S04]  /*04f0*/  STS [R0], R13 ;  /* 0x0000000d00007388 */ /* 0x000fe80000000800 */
[----:B------:R-:W-:Y:S04]  /*0500*/  LDS R9, [R6+0x8] ;  /* 0x0000080006097984 */ /* 0x000fe80000000800 */
[----:B------:R-:W0:Y:S02]  /*0510*/  LDS R10, [R7] ;  /* 0x00000000070a7984 */ /* 0x000e240000000800 */
[----:B0-----:R-:W-:-:S02]  /*0520*/  VIADDMNMX R9, R10, R9, R8, PT ;  /* 0x000000090a097246 */ /* 0x001fc40003800108 */
[----:B------:R-:W-:Y:S04]  /*0530*/  LDS R8, [R0+0x80] ;  /* 0x0000800000087984 */ /* 0x000fe80000000800 */
[----:B------:R-:W-:Y:S04]  /*0540*/  STS [R0+0x2000], R9 ;  /* 0x0020000900007388 */ /* 0x000fe80000000800 */
[----:B------:R-:W-:Y:S04]  /*0550*/  LDS R11, [R6+-0x1ff8] ;  /* 0xffe00800060b7984 */ /* 0x000fe80000000800 */
[----:B------:R-:W0:Y:S02]  /*0560*/  LDS R10, [R7+0x80] ;  /* 0x00008000070a7984 */ /* 0x000e240000000800 */
[----:B0-----:R-:W-:-:S02]  /*0570*/  VIADDMNMX R11, R10, R11, R8, PT ;  /* 0x0000000b0a0b7246 */ /* 0x001fc40003800108 */
[----:B------:R-:W-:Y:S04]  /*0580*/  LDS R8, [R0+0x2080] ;  /* 0x0020800000087984 */ /* 0x000fe80000000800 */
[----:B------:R-:W-:Y:S04]  /*0590*/  STS [R0+0x80], R11 ;  /* 0x0000800b00007388 */ /* 0x000fe80000000800 */
[----:B------:R-:W-:Y:S04]  /*05a0*/  LDS R13, [R6+0x8] ;  /* 0x00000800060d7984 */ /* 0x000fe80000000800 */
[----:B------:R-:W0:Y:S02]  /*05b0*/  LDS R10, [R7+0x80] ;  /* 0x00008000070a7984 */ /* 0x000e240000000800 */
[----:B0-----:R-:W-:-:S05]  /*05c0*/  VIADDMNMX R13, R10, R13, R8, PT ;  /* 0x0000000d0a0d7246 */ /* 0x001fca0003800108 */
[----:B------:R-:W-:Y:S01]  /*05d0*/  STS [R0+0x2080], R13 ;  /* 0x0020800d00007388 */ /* 0x000fe20000000800 */
[----:B------:R-:W-:Y:S06]  /*05e0*/  BAR.SYNC.DEFER_BLOCKING 0x0 ;  /* 0x0000000000007b1d */ /* 0x000fec0000010000 */
[----:B------:R-:W-:Y:S04]  /*05f0*/  LDS R8, [R0] ;  /* 0x0000000000087984 */ /* 0x000fe80000000800 */
[----:B------:R-:W-:Y:S04]  /*0600*/  LDS R9, [R6+-0x1ff4] ;  /* 0xffe00c0006097984 */ /* 0x000fe80000000800 */
[----:B------:R-:W0:Y:S02]  /*0610*/  LDS R10, [R7+0x100] ;  /* 0x00010000070a7984 */ /* 0x000e240000000800 */
[----:B0-----:R-:W-:-:S02]  /*0620*/  VIADDMNMX R9, R10, R9, R8, PT ;  /* 0x000000090a097246 */ /* 0x001fc40003800108 */
[----:B------:R-:W-:Y:S04]  /*0630*/  LDS R8, [R0+0x2000] ;  /* 0x0020000000087984 */ /* 0x000fe80000000800 */
[----:B------:R-:W-:Y:S04]  /*0640*/  STS [R0], R9 ;  /* 0x0000000900007388 */ /* 0x000fe80000000800 */
[----:B------:R-:W-:Y:S04]  /*0650*/  LDS R11, [R6+0xc] ;  /* 0x00000c00060b7984 */ /* 0x000fe80000000800 */
[----:B------:R-:W0:Y:S02]  /*0660*/  LDS R10, [R7+0x100] ;  /* 0x00010000070a7984 */ /* 0x000e240000000800 */
        /* <DEDUP_REMOVED lines=8> */
[----:B------:R0:W-:Y:S04]  /*06f0*/  LDS R9, [R6+0xc] ;  /* 0x00000c0006097984 */ /* 0x0001e80000000800 */
[----:B------:R1:W2:Y:S01]  /*0700*/  LDS R10, [R7+0x180] ;  /* 0x00018000070a7984 */ /* 0x0002a20000000800 */
[----:B0-----:R-:W-:-:S02]  /*0710*/  VIADD R6, R6, 0x10 ;  /* 0x0000001006067836 */ /* 0x001fc40000000000 */
[----:B-1----:R-:W-:Y:S01]  /*0720*/  VIADD R7, R7, 0x400 ;  /* 0x0000040007077836 */ /* 0x002fe20000000000 */
[----:B--2---:R-:W-:-:S05]  /*0730*/  VIADDMNMX R9, R10, R9, R8, PT ;  /* 0x000000090a097246 */ /* 0x004fca0003800108 */
[----:B------:R1:W-:Y:S01]  /*0740*/  STS [R0+0x2080], R9 ;  /* 0x0020800900007388 */ /* 0x0003e20000000800 */
[----:B------:R-:W-:Y:S06]  /*0750*/  BAR.SYNC.DEFER_BLOCKING 0x0 ;  /* 0x0000000000007b1d */ /* 0x000fec0000010000 */
[----:B------:R-:W-:Y:S05]  /*0760*/  BRA.U UP0, `(.L_x_4) ;  /* 0xfffffff9009c7547 */ /* 0x000fea000b83ffff */
[----:B------:R-:W0:Y:S04]  /*0770*/  LDS R7, [R0] ;  /* 0x0000000000077984 */ /* 0x000e280000000800 */
[----:B-1----:R-:W1:Y:S04]  /*0780*/  LDS R9, [R0+0x2000] ;  /* 0x0020000000097984 */ /* 0x002e680000000800 */
[----:B------:R-:W2:Y:S04]  /*0790*/  LDS R11, [R0+0x80] ;  /* 0x00008000000b7984 */ /* 0x000ea80000000800 */
[----:B------:R-:W3:Y:S04]  /*07a0*/  LDS R13, [R0+0x2080] ;  /* 0x00208000000d7984 */ /* 0x000ee80000000800 */
[----:B0-----:R-:W-:Y:S04]  /*07b0*/  STG.E desc[UR6][R2.64], R7 ;  /* 0x0000000702007986 */ /* 0x001fe8000c101906 */
[----:B-1----:R-:W-:Y:S04]  /*07c0*/  STG.E desc[UR6][R4.64], R9 ;  /* 0x0000000904007986 */ /* 0x002fe8000c101906 */
[----:B--2---:R-:W-:Y:S04]  /*07d0*/  STG.E desc[UR6][R2.64+0x80], R11 ;  /* 0x0000800b02007986 */ /* 0x004fe8000c101906 */
[----:B---3--:R-:W-:Y:S01]  /*07e0*/  STG.E desc[UR6][R4.64+0x80], R13 ;  /* 0x0000800d04007986 */ /* 0x008fe2000c101906 */
[----:B------:R-:W-:Y:S05]  /*07f0*/  EXIT ;  /* 0x000000000000794d */ /* 0x000fea0003800000 */
.L_x_5:
        /* <DEDUP_REMOVED lines=16> */
.L_x_8:


//--------------------- .nv.shared._Z6Phase3Piii  --------------------------
	.section	.nv.shared._Z6Phase3Piii,"aw",@nobits
	.sectionflags	@""
	.align	4
.nv.shared._Z6Phase3Piii:
	.zero		50176


//--------------------- .nv.shared.reserved.0     --------------------------
	.section	.nv.shared.reserved.0,"aw",@nobits
	.weak		__nv_reservedSMEM_offset_0_alias
	.size		__nv_reservedSMEM_offset_0_alias, 0, 64
	.other		__nv_reservedSMEM_offset_0_alias,@"STO_CUDA_RESERVED_SHARED STV_DEFAULT"
__nv_reservedSMEM_offset_0_alias:
	.zero		0
	.zero		64


//--------------------- .nv.shared._Z6Phase2Piii  --------------------------
	.section	.nv.shared._Z6Phase2Piii,"aw",@nobits
	.sectionflags	@""
	.align	4
.nv.shared._Z6Phase2Piii:
	.zero		50176


//--------------------- .nv.shared._Z6Phase1Piii  --------------------------
	.section	.nv.shared._Z6Phase1Piii,"aw",@nobits
	.sectionflags	@""
	.align	4
.nv.shared._Z6Phase1Piii:
	.zero		17408


//--------------------- .nv.constant0._Z6Phase3Piii --------------------------
	.section	.nv.constant0._Z6Phase3Piii,"a",@progbits
	.sectionflags	@""
	.align	4
.nv.constant0._Z6Phase3Piii:
	.zero		912


//--------------------- .nv.constant0._Z6Phase2Piii --------------------------
	.section	.nv.constant0._Z6Phase2Piii,"a",@progbits
	.sectionflags	@""
	.align	4
.nv.constant0._Z6Phase2Piii:
	.zero		912


//--------------------- .nv.constant0._Z6Phase1Piii --------------------------
	.section	.nv.constant0._Z6Phase1Piii,"a",@progbits
	.sectionflags	@""
	.align	4
.nv.constant0._Z6Phase1Piii:
	.zero		912


//--------------------- SYMBOLS --------------------------

	.type		.nv.reservedSmem.offset0,@object
	.size		.nv.reservedSmem.offset0,0x4
	.type		.nv.reservedSmem.cap,@object
	.size		.nv.reservedSmem.cap,0x4
